// auto-generated by cutlass_sweep.gemm — config: {"arch": "sm_90", "cluster_m": 1, "cluster_n": 2, "dtype": "int8", "stages": 4, "tile_k": 32, "tile_m": 256, "tile_n": 128}
#include "cutlass/cutlass.h"
#include "cutlass/gemm/collective/collective_builder.hpp"
#include "cutlass/gemm/device/gemm_universal_adapter.h"
#include "cutlass/gemm/kernel/gemm_universal.hpp"
#include "cutlass/epilogue/collective/collective_builder.hpp"

using ElemA = int8_t;
using ElemB = int8_t;
using ElemCD = int8_t;
using Acc  = int32_t;
using TileShape    = cute::Shape<cute::_256, cute::_128, cute::_32>;
using ClusterShape = cute::Shape<cute::_1, cute::_2, cute::_1>;

using CollectiveEpilogue = typename cutlass::epilogue::collective::CollectiveBuilder<
    cutlass::arch::Sm90, cutlass::arch::OpClassTensorOp,
    TileShape, ClusterShape,
    cutlass::epilogue::collective::EpilogueTileAuto,
    Acc, Acc,
    ElemCD, cutlass::layout::RowMajor, 128 / cutlass::sizeof_bits<ElemCD>::value,
    ElemCD, cutlass::layout::RowMajor, 128 / cutlass::sizeof_bits<ElemCD>::value,
    cutlass::epilogue::collective::EpilogueScheduleAuto
  >::CollectiveOp;

using CollectiveMainloop = typename cutlass::gemm::collective::CollectiveBuilder<
    cutlass::arch::Sm90, cutlass::arch::OpClassTensorOp,
    ElemA, cutlass::layout::RowMajor, 128 / cutlass::sizeof_bits<ElemA>::value,
    ElemB, cutlass::layout::ColumnMajor, 128 / cutlass::sizeof_bits<ElemB>::value,
    Acc,
    TileShape, ClusterShape,
    cutlass::gemm::collective::StageCount<4>,
    cutlass::gemm::collective::KernelScheduleAuto
  >::CollectiveOp;

using GemmKernel = cutlass::gemm::kernel::GemmUniversal<
    cute::Shape<int,int,int,int>,
    CollectiveMainloop,
    CollectiveEpilogue
>;
using Gemm = cutlass::gemm::device::GemmUniversalAdapter<GemmKernel>;

// Force the device kernel symbol into the cubin without needing a host main.
auto* _anchor = &cutlass::device_kernel<GemmKernel>;


// ===== COMPILED SASS (sm_90a) =====

	.target	sm_90a

	.elftype	@"ET_EXEC"


//--------------------- .note.nv.tkinfo           --------------------------
	.section	.note.nv.tkinfo,"",@"SHT_NOTE"
	.sectionflags	@"SHF_NOTE_NV_TKINFO"
	.tkinfo
        /*0018*/ 	.word	0x00000002
        /*0030*/ 	.string	""
        /*0030*/ 	.string	"ptxas"
        /*0030*/ 	.string	"Cuda compilation tools, release 13.0, V13.0.88"
        /*0030*/ 	.string	"Build cuda_13.0.r13.0/compiler.36424714_0"
        /*0030*/ 	.string	"-arch sm_90a -m 64 "



//--------------------- .note.nv.cuinfo           --------------------------
	.section	.note.nv.cuinfo,"",@"SHT_NOTE"
	.sectionflags	@"SHF_NOTE_NV_CUINFO"
        /*0018*/ 	.short	0x0002
        /*001a*/ 	.short	0x005a
        /*001c*/ 	.short	0x0082
	.zero		2


//--------------------- .nv.info                  --------------------------
	.section	.nv.info,"",@"SHT_CUDA_INFO"
	.align	4


	//----- nvinfo : EIATTR_REGCOUNT
	.align		4
        /*0000*/ 	.byte	0x04, 0x2f
        /*0002*/ 	.short	(.L_15 - .L_14)
	.align		4
.L_14:
        /*0004*/ 	.word	index@(_ZN7cutlass13device_kernelINS_4gemm6kernel13GemmUniversalIN4cute5tupleIJiiiiEEENS1_10collective13CollectiveMmaINS1_34MainloopSm90TmaGmmaWarpSpecializedILi4ENS5_IJNS4_1CILi1EEENSA_ILi2EEESB_EEENS1_35KernelTmaWarpSpecializedCooperativeEEENS5_IJNSA_ILi256EEENSA_ILi128EEENSA_ILi32EEEEEEaNS5_IJlSB_lEEEaSK_NS4_8TiledMMAINS4_8MMA_AtomIJNS4_4SM904GMMA27MMA_64x128x32_S32S8S8_SS_TNEEEENS4_6LayoutINS5_IJSC_SB_SB_EEENS5_IJSB_NSA_ILi0EEEST_EEEEENS5_IJNS4_10UnderscoreESW_SW_EEEEENS4_23SM90_TMA_LOAD_MULTICASTENS4_14ComposedLayoutINS4_7SwizzleILi1ELi4ELi3EEENS4_18smem_ptr_flag_bitsILi8EEENSR_INS5_IJNSA_ILi8EEESI_EEENS5_IJSI_SB_EEEEEEEvNS4_8identityENS4_13SM90_TMA_LOADES19_vS1A_EENS_8epilogue10collective6detail29Sm90TmaWarpSpecializedAdapterINS1E_15DefaultEpilogueIaSK_SK_NS1D_6thread17LinearCombinationIaLi1EiiLNS1I_9ScaleType4KindE0ELNS_15FloatRoundStyleE2EaEENS1_15EpilogueDefaultEEEEEvvEEEEvNT_6ParamsE)
        /*0008*/ 	.word	0x000000a8


	//----- nvinfo : EIATTR_FRAME_SIZE
	.align		4
.L_15:
        /*000c*/ 	.byte	0x04, 0x11
        /*000e*/ 	.short	(.L_17 - .L_16)
	.align		4
.L_16:
        /*0010*/ 	.word	index@(_ZN7cutlass13device_kernelINS_4gemm6kernel13GemmUniversalIN4cute5tupleIJiiiiEEENS1_10collective13CollectiveMmaINS1_34MainloopSm90TmaGmmaWarpSpecializedILi4ENS5_IJNS4_1CILi1EEENSA_ILi2EEESB_EEENS1_35KernelTmaWarpSpecializedCooperativeEEENS5_IJNSA_ILi256EEENSA_ILi128EEENSA_ILi32EEEEEEaNS5_IJlSB_lEEEaSK_NS4_8TiledMMAINS4_8MMA_AtomIJNS4_4SM904GMMA27MMA_64x128x32_S32S8S8_SS_TNEEEENS4_6LayoutINS5_IJSC_SB_SB_EEENS5_IJSB_NSA_ILi0EEEST_EEEEENS5_IJNS4_10UnderscoreESW_SW_EEEEENS4_23SM90_TMA_LOAD_MULTICASTENS4_14ComposedLayoutINS4_7SwizzleILi1ELi4ELi3EEENS4_18smem_ptr_flag_bitsILi8EEENSR_INS5_IJNSA_ILi8EEESI_EEENS5_IJSI_SB_EEEEEEEvNS4_8identityENS4_13SM90_TMA_LOADES19_vS1A_EENS_8epilogue10collective6detail29Sm90TmaWarpSpecializedAdapterINS1E_15DefaultEpilogueIaSK_SK_NS1D_6thread17LinearCombinationIaLi1EiiLNS1I_9ScaleType4KindE0ELNS_15FloatRoundStyleE2EaEENS1_15EpilogueDefaultEEEEEvvEEEEvNT_6ParamsE)
        /*0014*/ 	.word	0x00000000


	//----- nvinfo : EIATTR_MIN_STACK_SIZE
	.align		4
.L_17:
        /*0018*/ 	.byte	0x04, 0x12
        /*001a*/ 	.short	(.L_19 - .L_18)
	.align		4
.L_18:
        /*001c*/ 	.word	index@(_ZN7cutlass13device_kernelINS_4gemm6kernel13GemmUniversalIN4cute5tupleIJiiiiEEENS1_10collective13CollectiveMmaINS1_34MainloopSm90TmaGmmaWarpSpecializedILi4ENS5_IJNS4_1CILi1EEENSA_ILi2EEESB_EEENS1_35KernelTmaWarpSpecializedCooperativeEEENS5_IJNSA_ILi256EEENSA_ILi128EEENSA_ILi32EEEEEEaNS5_IJlSB_lEEEaSK_NS4_8TiledMMAINS4_8MMA_AtomIJNS4_4SM904GMMA27MMA_64x128x32_S32S8S8_SS_TNEEEENS4_6LayoutINS5_IJSC_SB_SB_EEENS5_IJSB_NSA_ILi0EEEST_EEEEENS5_IJNS4_10UnderscoreESW_SW_EEEEENS4_23SM90_TMA_LOAD_MULTICASTENS4_14ComposedLayoutINS4_7SwizzleILi1ELi4ELi3EEENS4_18smem_ptr_flag_bitsILi8EEENSR_INS5_IJNSA_ILi8EEESI_EEENS5_IJSI_SB_EEEEEEEvNS4_8identityENS4_13SM90_TMA_LOADES19_vS1A_EENS_8epilogue10collective6detail29Sm90TmaWarpSpecializedAdapterINS1E_15DefaultEpilogueIaSK_SK_NS1D_6thread17LinearCombinationIaLi1EiiLNS1I_9ScaleType4KindE0ELNS_15FloatRoundStyleE2EaEENS1_15EpilogueDefaultEEEEEvvEEEEvNT_6ParamsE)
        /*0020*/ 	.word	0x00000000
.L_19:


//--------------------- .nv.compat                --------------------------
	.section	.nv.compat,"",@"SHT_CUDA_COMPAT_INFO"
	.align	4
        /*0000*/ 	.byte	0x02, 0x09, 0x01, 0x00, 0x02, 0x02, 0x04, 0x00, 0x02, 0x05, 0x05, 0x00, 0x03, 0x07, 0x01, 0x01
        /*0010*/ 	.byte	0x02, 0x03, 0x01, 0x00, 0x02, 0x06, 0x01, 0x00, 0x04, 0x0b, 0x08, 0x00, 0x00, 0x00, 0x00, 0x00
        /*0020*/ 	.byte	0x00, 0x00, 0x00, 0x00


//--------------------- .nv.info._ZN7cutlass13device_kernelINS_4gemm6kernel13GemmUniversalIN4cute5tupleIJiiiiEEENS1_10collective13CollectiveMmaINS1_34MainloopSm90TmaGmmaWarpSpecializedILi4ENS5_IJNS4_1CILi1EEENSA_ILi2EEESB_EEENS1_35KernelTmaWarpSpecializedCooperativeEEENS5_IJNSA_ILi256EEENSA_ILi128EEENSA_ILi32EEEEEEaNS5_IJlSB_lEEEaSK_NS4_8TiledMMAINS4_8MMA_AtomIJNS4_4SM904GMMA27MMA_64x128x32_S32S8S8_SS_TNEEEENS4_6LayoutINS5_IJSC_SB_SB_EEENS5_IJSB_NSA_ILi0EEEST_EEEEENS5_IJNS4_10UnderscoreESW_SW_EEEEENS4_23SM90_TMA_LOAD_MULTICASTENS4_14ComposedLayoutINS4_7SwizzleILi1ELi4ELi3EEENS4_18smem_ptr_flag_bitsILi8EEENSR_INS5_IJNSA_ILi8EEESI_EEENS5_IJSI_SB_EEEEEEEvNS4_8identityENS4_13SM90_TMA_LOADES19_vS1A_EENS_8epilogue10collective6detail29Sm90TmaWarpSpecializedAdapterINS1E_15DefaultEpilogueIaSK_SK_NS1D_6thread17LinearCombinationIaLi1EiiLNS1I_9ScaleType4KindE0ELNS_15FloatRoundStyleE2EaEENS1_15EpilogueDefaultEEEEEvvEEEEvNT_6ParamsE --------------------------
	.section	.nv.info._ZN7cutlass13device_kernelINS_4gemm6kernel13GemmUniversalIN4cute5tupleIJiiiiEEENS1_10collective13CollectiveMmaINS1_34MainloopSm90TmaGmmaWarpSpecializedILi4ENS5_IJNS4_1CILi1EEENSA_ILi2EEESB_EEENS1_35KernelTmaWarpSpecializedCooperativeEEENS5_IJNSA_ILi256EEENSA_ILi128EEENSA_ILi32EEEEEEaNS5_IJlSB_lEEEaSK_NS4_8TiledMMAINS4_8MMA_AtomIJNS4_4SM904GMMA27MMA_64x128x32_S32S8S8_SS_TNEEEENS4_6LayoutINS5_IJSC_SB_SB_EEENS5_IJSB_NSA_ILi0EEEST_EEEEENS5_IJNS4_10UnderscoreESW_SW_EEEEENS4_23SM90_TMA_LOAD_MULTICASTENS4_14ComposedLayoutINS4_7SwizzleILi1ELi4ELi3EEENS4_18smem_ptr_flag_bitsILi8EEENSR_INS5_IJNSA_ILi8EEESI_EEENS5_IJSI_SB_EEEEEEEvNS4_8identityENS4_13SM90_TMA_LOADES19_vS1A_EENS_8epilogue10collective6detail29Sm90TmaWarpSpecializedAdapterINS1E_15DefaultEpilogueIaSK_SK_NS1D_6thread17LinearCombinationIaLi1EiiLNS1I_9ScaleType4KindE0ELNS_15FloatRoundStyleE2EaEENS1_15EpilogueDefaultEEEEEvvEEEEvNT_6ParamsE,"",@"SHT_CUDA_INFO"
	.sectionflags	@""
	.align	4


	//----- nvinfo : EIATTR_CUDA_API_VERSION
	.align		4
        /*0000*/ 	.byte	0x04, 0x37
        /*0002*/ 	.short	(.L_21 - .L_20)
.L_20:
        /*0004*/ 	.word	0x00000082


	//----- nvinfo : EIATTR_KPARAM_INFO
	.align		4
.L_21:
        /*0008*/ 	.byte	0x04, 0x17
        /*000a*/ 	.short	(.L_23 - .L_22)
.L_22:
        /*000c*/ 	.word	0x00000000
        /*0010*/ 	.short	0x0000
        /*0012*/ 	.short	0x0070
        /*0014*/ 	.byte	0x00, 0xf0, 0x01, 0x10


	//----- nvinfo : EIATTR_SPARSE_MMA_MASK
	.align		4
.L_23:
        /*0018*/ 	.byte	0x03, 0x50
        /*001a*/ 	.short	0x0000


	//----- nvinfo : EIATTR_MAXREG_COUNT
	.align		4
        /*001c*/ 	.byte	0x03, 0x1b
        /*001e*/ 	.short	0x00a8


	//----- nvinfo : EIATTR_NUM_BARRIERS
	.align		4
        /*0020*/ 	.byte	0x02, 0x4c
        /*0022*/ 	.byte	0x01
	.zero		1


	//----- nvinfo : EIATTR_EXTERNS
	.align		4
        /*0024*/ 	.byte	0x04, 0x0f
        /*0026*/ 	.short	(.L_25 - .L_24)


	//   ....[0]....
	.align		4
.L_24:
        /*0028*/ 	.word	index@(__assertfail)


	//----- nvinfo : EIATTR_MERCURY_ISA_VERSION
	.align		4
.L_25:
        /*002c*/ 	.byte	0x03, 0x5f
        /*002e*/ 	.short	0x0101


	//----- nvinfo : EIATTR_INT_WARP_WIDE_INSTR_OFFSETS
	.align		4
        /*0030*/ 	.byte	0x04, 0x31
        /*0032*/ 	.short	(.L_27 - .L_26)


	//   ....[0]....
.L_26:
        /*0034*/ 	.word	0x00000430


	//   ....[1]....
        /*0038*/ 	.word	0x00000450


	//   ....[2]....
        /*003c*/ 	.word	0x00000610


	//   ....[3]....
        /*0040*/ 	.word	0x00001a20


	//----- nvinfo : EIATTR_COOP_GROUP_MASK_REGIDS
	.align		4
.L_27:
        /*0044*/ 	.byte	0x04, 0x29
        /*0046*/ 	.short	(.L_29 - .L_28)


	//   ....[0]....
.L_28:
        /*0048*/ 	.word	0xffffffff


	//   ....[1]....
        /*004c*/ 	.word	0xffffffff


	//   ....[2]....
        /*0050*/ 	.word	0xffffffff


	//   ....[3]....
        /*0054*/ 	.word	0xffffffff


	//   ....[4]....
        /*0058*/ 	.word	0xffffffff


	//   ....[5]....
        /*005c*/ 	.word	0xffffffff


	//----- nvinfo : EIATTR_COOP_GROUP_INSTR_OFFSETS
	.align		4
.L_29:
        /*0060*/ 	.byte	0x04, 0x28
        /*0062*/ 	.short	(.L_31 - .L_30)


	//   ....[0]....
.L_30:
        /*0064*/ 	.word	0x00000060


	//   ....[1]....
        /*0068*/ 	.word	0x00000070


	//   ....[2]....
        /*006c*/ 	.word	0x00000130


	//   ....[3]....
        /*0070*/ 	.word	0x000002d0


	//   ....[4]....
        /*0074*/ 	.word	0x00000780


	//   ....[5]....
        /*0078*/ 	.word	0x000011c0


	//----- nvinfo : EIATTR_REG_RECONFIG
	.align		4
.L_31:
        /*007c*/ 	.byte	0x01, 0x54
	.zero		2


	//----- nvinfo : EIATTR_SYSCALL_OFFSETS
	.align		4
        /*0080*/ 	.byte	0x04, 0x46
        /*0082*/ 	.short	(.L_33 - .L_32)


	//   ....[0]....
.L_32:
        /*0084*/ 	.word	0x00001390


	//----- nvinfo : EIATTR_MBARRIER_INSTR_OFFSETS
	.align		4
.L_33:
        /*0088*/ 	.byte	0x04, 0x39
        /*008a*/ 	.short	(.L_35 - .L_34)


	//   ....[0]....
.L_34:
        /*008c*/ 	.word	0x00000230
        /*0090*/ 	.word	0x000000ff
        /*0094*/ 	.word	0x00000000
        /*0098*/ 	.short	0x0100
        /*009a*/ 	.byte	0x08
	.zero		1


	//   ....[1]....
        /*009c*/ 	.word	0x00000240
        /*00a0*/ 	.word	0x000000ff
        /*00a4*/ 	.word	0x00000020
        /*00a8*/ 	.short	0x0100
        /*00aa*/ 	.byte	0x08
	.zero		1


	//   ....[2]....
        /*00ac*/ 	.word	0x00000250
        /*00b0*/ 	.word	0x000000ff
        /*00b4*/ 	.word	0x00000008
        /*00b8*/ 	.short	0x0100
        /*00ba*/ 	.byte	0x08
	.zero		1


	//   ....[3]....
        /*00bc*/ 	.word	0x00000260
        /*00c0*/ 	.word	0x000000ff
        /*00c4*/ 	.word	0x00000028
        /*00c8*/ 	.short	0x0100
        /*00ca*/ 	.byte	0x08
	.zero		1


	//   ....[4]....
        /*00cc*/ 	.word	0x00000270
        /*00d0*/ 	.word	0x000000ff
        /*00d4*/ 	.word	0x00000010
        /*00d8*/ 	.short	0x0100
        /*00da*/ 	.byte	0x08
	.zero		1


	//   ....[5]....
        /*00dc*/ 	.word	0x00000280
        /*00e0*/ 	.word	0x000000ff
        /*00e4*/ 	.word	0x00000030
        /*00e8*/ 	.short	0x0100
        /*00ea*/ 	.byte	0x08
	.zero		1


	//   ....[6]....
        /*00ec*/ 	.word	0x00000290
        /*00f0*/ 	.word	0x000000ff
        /*00f4*/ 	.word	0x00000018
        /*00f8*/ 	.short	0x0100
        /*00fa*/ 	.byte	0x08
	.zero		1


	//   ....[7]....
        /*00fc*/ 	.word	0x000002a0
        /*0100*/ 	.word	0x000000ff
        /*0104*/ 	.word	0x00000038
        /*0108*/ 	.short	0x0100
        /*010a*/ 	.byte	0x08
	.zero		1


	//   ....[8]....
        /*010c*/ 	.word	0x000006c0
        /*0110*/ 	.word	0x000000ff
        /*0114*/ 	.word	0x00000050
        /*0118*/ 	.short	0x0100
        /*011a*/ 	.byte	0x06
	.zero		1


	//   ....[9]....
        /*011c*/ 	.word	0x00000730
        /*0120*/ 	.word	0x000000ff
        /*0124*/ 	.word	0x00000058
        /*0128*/ 	.short	0x0100
        /*012a*/ 	.byte	0x06
	.zero		1


	//   ....[10]....
        /*012c*/ 	.word	0x00001460
        /*0130*/ 	.word	0x00000003
        /*0134*/ 	.word	0x00000000
        /*0138*/ 	.short	0x010a
        /*013a*/ 	.byte	0x3f
	.zero		1


	//   ....[11]....
        /*013c*/ 	.word	0x000014a0
        /*0140*/ 	.word	0x00000003
        /*0144*/ 	.word	0x00000000
        /*0148*/ 	.short	0x010a
        /*014a*/ 	.byte	0x3f
	.zero		1


	//   ....[12]....
        /*014c*/ 	.word	0x00001740
        /*0150*/ 	.word	0x00000005
        /*0154*/ 	.word	0x00000000
        /*0158*/ 	.short	0x010a
        /*015a*/ 	.byte	0x3f
	.zero		1


	//   ....[13]....
        /*015c*/ 	.word	0x00001780
        /*0160*/ 	.word	0x00000005
        /*0164*/ 	.word	0x00000000
        /*0168*/ 	.short	0x010a
        /*016a*/ 	.byte	0x3f
	.zero		1


	//   ....[14]....
        /*016c*/ 	.word	0x000018c0
        /*0170*/ 	.word	0x00000004
        /*0174*/ 	.word	0x00000000
        /*0178*/ 	.short	0x0101
        /*017a*/ 	.byte	0x3f
	.zero		1


	//   ....[15]....
        /*017c*/ 	.word	0x00001aa0
        /*0180*/ 	.word	0x00000000
        /*0184*/ 	.word	0x00000000
        /*0188*/ 	.short	0x0101
        /*018a*/ 	.byte	0x3f
	.zero		1


	//   ....[16]....
        /*018c*/ 	.word	0x00009100
        /*0190*/ 	.word	0x00000014
        /*0194*/ 	.word	0x00000020
        /*0198*/ 	.short	0x010a
        /*019a*/ 	.byte	0x3f
	.zero		1


	//   ....[17]....
        /*019c*/ 	.word	0x000094c0
        /*01a0*/ 	.word	0x00000005
        /*01a4*/ 	.word	0x00000058
        /*01a8*/ 	.short	0x0101
        /*01aa*/ 	.byte	0x3f
	.zero		1


	//   ....[18]....
        /*01ac*/ 	.word	0x00009be0
        /*01b0*/ 	.word	0x00000007
        /*01b4*/ 	.word	0x00000000
        /*01b8*/ 	.short	0x010a
        /*01ba*/ 	.byte	0x3f
	.zero		1


	//   ....[19]....
        /*01bc*/ 	.word	0x00009c60
        /*01c0*/ 	.word	0x00000008
        /*01c4*/ 	.word	0x00000000
        /*01c8*/ 	.short	0x010a
        /*01ca*/ 	.byte	0x3f
	.zero		1


	//   ....[20]....
        /*01cc*/ 	.word	0x00009cf0
        /*01d0*/ 	.word	0x0000000b
        /*01d4*/ 	.word	0x00000000
        /*01d8*/ 	.short	0x010a
        /*01da*/ 	.byte	0x3f
	.zero		1


	//   ....[21]....
        /*01dc*/ 	.word	0x00009d80
        /*01e0*/ 	.word	0x00000003
        /*01e4*/ 	.word	0x00000000
        /*01e8*/ 	.short	0x010a
        /*01ea*/ 	.byte	0x3f
	.zero		1


	//   ....[22]....
        /*01ec*/ 	.word	0x00009de0
        /*01f0*/ 	.word	0x00000003
        /*01f4*/ 	.word	0x00000000
        /*01f8*/ 	.short	0x010a
        /*01fa*/ 	.byte	0x3f
	.zero		1


	//   ....[23]....
        /*01fc*/ 	.word	0x00009e30
        /*0200*/ 	.word	0x00000005
        /*0204*/ 	.word	0x00000000
        /*0208*/ 	.short	0x010a
        /*020a*/ 	.byte	0x3f
	.zero		1


	//   ....[24]....
        /*020c*/ 	.word	0x00009f00
        /*0210*/ 	.word	0x00000014
        /*0214*/ 	.word	0x00000020
        /*0218*/ 	.short	0x010a
        /*021a*/ 	.byte	0x3f
	.zero		1


	//   ....[25]....
        /*021c*/ 	.word	0x00009fd0
        /*0220*/ 	.word	0x00000007
        /*0224*/ 	.word	0x00000000
        /*0228*/ 	.short	0x010a
        /*022a*/ 	.byte	0x3f
	.zero		1


	//   ....[26]....
        /*022c*/ 	.word	0x0000a020
        /*0230*/ 	.word	0x00000008
        /*0234*/ 	.word	0x00000000
        /*0238*/ 	.short	0x010a
        /*023a*/ 	.byte	0x3f
	.zero		1


	//   ....[27]....
        /*023c*/ 	.word	0x0000a070
        /*0240*/ 	.word	0x0000000b
        /*0244*/ 	.word	0x00000000
        /*0248*/ 	.short	0x010a
        /*024a*/ 	.byte	0x3f
	.zero		1


	//----- nvinfo : EIATTR_NUM_MBARRIERS
	.align		4
.L_35:
        /*024c*/ 	.byte	0x03, 0x38
        /*024e*/ 	.short	0x000a


	//----- nvinfo : EIATTR_EXIT_INSTR_OFFSETS
	.align		4
        /*0250*/ 	.byte	0x04, 0x1c
        /*0252*/ 	.short	(.L_37 - .L_36)


	//   ....[0]....
.L_36:
        /*0254*/ 	.word	0x000008e0


	//   ....[1]....
        /*0258*/ 	.word	0x00001100


	//   ....[2]....
        /*025c*/ 	.word	0x00008810


	//   ....[3]....
        /*0260*/ 	.word	0x00008d70


	//   ....[4]....
        /*0264*/ 	.word	0x00009dd0


	//----- nvinfo : EIATTR_MAX_THREADS
	.align		4
.L_37:
        /*0268*/ 	.byte	0x04, 0x05
        /*026a*/ 	.short	(.L_39 - .L_38)
.L_38:
        /*026c*/ 	.word	0x00000180
        /*0270*/ 	.word	0x00000001
        /*0274*/ 	.word	0x00000001


	//----- nvinfo : EIATTR_CRS_STACK_SIZE
	.align		4
.L_39:
        /*0278*/ 	.byte	0x04, 0x1e
        /*027a*/ 	.short	(.L_41 - .L_40)
.L_40:
        /*027c*/ 	.word	0x00000000


	//----- nvinfo : EIATTR_CBANK_PARAM_SIZE
	.align		4
.L_41:
        /*0280*/ 	.byte	0x03, 0x19
        /*0282*/ 	.short	0x0470


	//----- nvinfo : EIATTR_PARAM_CBANK
	.align		4
        /*0284*/ 	.byte	0x04, 0x0a
        /*0286*/ 	.short	(.L_43 - .L_42)
	.align		4
.L_42:
        /*0288*/ 	.word	index@(.nv.constant0._ZN7cutlass13device_kernelINS_4gemm6kernel13GemmUniversalIN4cute5tupleIJiiiiEEENS1_10collective13CollectiveMmaINS1_34MainloopSm90TmaGmmaWarpSpecializedILi4ENS5_IJNS4_1CILi1EEENSA_ILi2EEESB_EEENS1_35KernelTmaWarpSpecializedCooperativeEEENS5_IJNSA_ILi256EEENSA_ILi128EEENSA_ILi32EEEEEEaNS5_IJlSB_lEEEaSK_NS4_8TiledMMAINS4_8MMA_AtomIJNS4_4SM904GMMA27MMA_64x128x32_S32S8S8_SS_TNEEEENS4_6LayoutINS5_IJSC_SB_SB_EEENS5_IJSB_NSA_ILi0EEEST_EEEEENS5_IJNS4_10UnderscoreESW_SW_EEEEENS4_23SM90_TMA_LOAD_MULTICASTENS4_14ComposedLayoutINS4_7SwizzleILi1ELi4ELi3EEENS4_18smem_ptr_flag_bitsILi8EEENSR_INS5_IJNSA_ILi8EEESI_EEENS5_IJSI_SB_EEEEEEEvNS4_8identityENS4_13SM90_TMA_LOADES19_vS1A_EENS_8epilogue10collective6detail29Sm90TmaWarpSpecializedAdapterINS1E_15DefaultEpilogueIaSK_SK_NS1D_6thread17LinearCombinationIaLi1EiiLNS1I_9ScaleType4KindE0ELNS_15FloatRoundStyleE2EaEENS1_15EpilogueDefaultEEEEEvvEEEEvNT_6ParamsE)
        /*028c*/ 	.short	0x0210
        /*028e*/ 	.short	0x0470


	//----- nvinfo : EIATTR_SW_WAR
	.align		4
.L_43:
        /*0290*/ 	.byte	0x04, 0x36
        /*0292*/ 	.short	(.L_45 - .L_44)
.L_44:
        /*0294*/ 	.word	0x00000008
.L_45:


//--------------------- .nv.callgraph             --------------------------
	.section	.nv.callgraph,"",@"SHT_CUDA_CALLGRAPH"
	.align	4
	.sectionentsize	8
	.align		4
        /*0000*/ 	.word	0x00000000
	.align		4
        /*0004*/ 	.word	0xffffffff
	.align		4
        /*0008*/ 	.word	index@(_ZN7cutlass13device_kernelINS_4gemm6kernel13GemmUniversalIN4cute5tupleIJiiiiEEENS1_10collective13CollectiveMmaINS1_34MainloopSm90TmaGmmaWarpSpecializedILi4ENS5_IJNS4_1CILi1EEENSA_ILi2EEESB_EEENS1_35KernelTmaWarpSpecializedCooperativeEEENS5_IJNSA_ILi256EEENSA_ILi128EEENSA_ILi32EEEEEEaNS5_IJlSB_lEEEaSK_NS4_8TiledMMAINS4_8MMA_AtomIJNS4_4SM904GMMA27MMA_64x128x32_S32S8S8_SS_TNEEEENS4_6LayoutINS5_IJSC_SB_SB_EEENS5_IJSB_NSA_ILi0EEEST_EEEEENS5_IJNS4_10UnderscoreESW_SW_EEEEENS4_23SM90_TMA_LOAD_MULTICASTENS4_14ComposedLayoutINS4_7SwizzleILi1ELi4ELi3EEENS4_18smem_ptr_flag_bitsILi8EEENSR_INS5_IJNSA_ILi8EEESI_EEENS5_IJSI_SB_EEEEEEEvNS4_8identityENS4_13SM90_TMA_LOADES19_vS1A_EENS_8epilogue10collective6detail29Sm90TmaWarpSpecializedAdapterINS1E_15DefaultEpilogueIaSK_SK_NS1D_6thread17LinearCombinationIaLi1EiiLNS1I_9ScaleType4KindE0ELNS_15FloatRoundStyleE2EaEENS1_15EpilogueDefaultEEEEEvvEEEEvNT_6ParamsE)
	.align		4
        /*000c*/ 	.word	index@(__assertfail)
	.align		4
        /*0010*/ 	.word	0x00000000
	.align		4
        /*0014*/ 	.word	0xfffffffe
	.align		4
        /*0018*/ 	.word	0x00000000
	.align		4
        /*001c*/ 	.word	0xfffffffd
	.align		4
        /*0020*/ 	.word	0x00000000
	.align		4
        /*0024*/ 	.word	0xfffffffc


//--------------------- .nv.constant4             --------------------------
	.section	.nv.constant4,"a",@progbits
	.align	8
	.align		8
.nv.constant4:
        /*0000*/ 	.dword	__assertfail
	.align		8
        /*0008*/ 	.dword	__unnamed_1
	.align		8
        /*0010*/ 	.dword	_ZN39_INTERNAL_1a9ff59d_4_k_cu_314dacde_64764cuda3std3__45__cpo5beginE
	.align		8
        /*0018*/ 	.dword	_ZN39_INTERNAL_1a9ff59d_4_k_cu_314dacde_64764cuda3std3__45__cpo3endE
	.align		8
        /*0020*/ 	.dword	_ZN39_INTERNAL_1a9ff59d_4_k_cu_314dacde_64764cuda3std3__45__cpo6cbeginE
	.align		8
        /*0028*/ 	.dword	_ZN39_INTERNAL_1a9ff59d_4_k_cu_314dacde_64764cuda3std3__45__cpo4cendE
	.align		8
        /*0030*/ 	.dword	_ZN39_INTERNAL_1a9ff59d_4_k_cu_314dacde_64764cuda3std3__441_GLOBAL__N__1a9ff59d_4_k_cu_314dacde_64766ignoreE
	.align		8
        /*0038*/ 	.dword	_ZN39_INTERNAL_1a9ff59d_4_k_cu_314dacde_64764cuda3std3__419piecewise_constructE
	.align		8
        /*0040*/ 	.dword	_ZN39_INTERNAL_1a9ff59d_4_k_cu_314dacde_64764cuda3std3__48in_placeE
	.align		8
        /*0048*/ 	.dword	_ZN39_INTERNAL_1a9ff59d_4_k_cu_314dacde_64764cuda3std6ranges3__45__cpo4swapE
	.align		8
        /*0050*/ 	.dword	_ZN39_INTERNAL_1a9ff59d_4_k_cu_314dacde_64764cuda3std6ranges3__45__cpo9iter_moveE
	.align		8
        /*0058*/ 	.dword	_ZN39_INTERNAL_1a9ff59d_4_k_cu_314dacde_64764cute7productE
	.align		8
        /*0060*/ 	.dword	_ZN39_INTERNAL_1a9ff59d_4_k_cu_314dacde_64764cute1_E
	.align		8
        /*0068*/ 	.dword	$str$22
	.align		8
        /*0070*/ 	.dword	$str$23


//--------------------- .text._ZN7cutlass13device_kernelINS_4gemm6kernel13GemmUniversalIN4cute5tupleIJiiiiEEENS1_10collective13CollectiveMmaINS1_34MainloopSm90TmaGmmaWarpSpecializedILi4ENS5_IJNS4_1CILi1EEENSA_ILi2EEESB_EEENS1_35KernelTmaWarpSpecializedCooperativeEEENS5_IJNSA_ILi256EEENSA_ILi128EEENSA_ILi32EEEEEEaNS5_IJlSB_lEEEaSK_NS4_8TiledMMAINS4_8MMA_AtomIJNS4_4SM904GMMA27MMA_64x128x32_S32S8S8_SS_TNEEEENS4_6LayoutINS5_IJSC_SB_SB_EEENS5_IJSB_NSA_ILi0EEEST_EEEEENS5_IJNS4_10UnderscoreESW_SW_EEEEENS4_23SM90_TMA_LOAD_MULTICASTENS4_14ComposedLayoutINS4_7SwizzleILi1ELi4ELi3EEENS4_18smem_ptr_flag_bitsILi8EEENSR_INS5_IJNSA_ILi8EEESI_EEENS5_IJSI_SB_EEEEEEEvNS4_8identityENS4_13SM90_TMA_LOADES19_vS1A_EENS_8epilogue10collective6detail29Sm90TmaWarpSpecializedAdapterINS1E_15DefaultEpilogueIaSK_SK_NS1D_6thread17LinearCombinationIaLi1EiiLNS1I_9ScaleType4KindE0ELNS_15FloatRoundStyleE2EaEENS1_15EpilogueDefaultEEEEEvvEEEEvNT_6ParamsE --------------------------
	.section	.text._ZN7cutlass13device_kernelINS_4gemm6kernel13GemmUniversalIN4cute5tupleIJiiiiEEENS1_10collective13CollectiveMmaINS1_34MainloopSm90TmaGmmaWarpSpecializedILi4ENS5_IJNS4_1CILi1EEENSA_ILi2EEESB_EEENS1_35KernelTmaWarpSpecializedCooperativeEEENS5_IJNSA_ILi256EEENSA_ILi128EEENSA_ILi32EEEEEEaNS5_IJlSB_lEEEaSK_NS4_8TiledMMAINS4_8MMA_AtomIJNS4_4SM904GMMA27MMA_64x128x32_S32S8S8_SS_TNEEEENS4_6LayoutINS5_IJSC_SB_SB_EEENS5_IJSB_NSA_ILi0EEEST_EEEEENS5_IJNS4_10UnderscoreESW_SW_EEEEENS4_23SM90_TMA_LOAD_MULTICASTENS4_14ComposedLayoutINS4_7SwizzleILi1ELi4ELi3EEENS4_18smem_ptr_flag_bitsILi8EEENSR_INS5_IJNSA_ILi8EEESI_EEENS5_IJSI_SB_EEEEEEEvNS4_8identityENS4_13SM90_TMA_LOADES19_vS1A_EENS_8epilogue10collective6detail29Sm90TmaWarpSpecializedAdapterINS1E_15DefaultEpilogueIaSK_SK_NS1D_6thread17LinearCombinationIaLi1EiiLNS1I_9ScaleType4KindE0ELNS_15FloatRoundStyleE2EaEENS1_15EpilogueDefaultEEEEEvvEEEEvNT_6ParamsE,"ax",@progbits
	.align	128
.text._ZN7cutlass13device_kernelINS_4gemm6kernel13GemmUniversalIN4cute5tupleIJiiiiEEENS1_10collective13CollectiveMmaINS1_34MainloopSm90TmaGmmaWarpSpecializedILi4ENS5_IJNS4_1CILi1EEENSA_ILi2EEESB_EEENS1_35KernelTmaWarpSpecializedCooperativeEEENS5_IJNSA_ILi256EEENSA_ILi128EEENSA_ILi32EEEEEEaNS5_IJlSB_lEEEaSK_NS4_8TiledMMAINS4_8MMA_AtomIJNS4_4SM904GMMA27MMA_64x128x32_S32S8S8_SS_TNEEEENS4_6LayoutINS5_IJSC_SB_SB_EEENS5_IJSB_NSA_ILi0EEEST_EEEEENS5_IJNS4_10UnderscoreESW_SW_EEEEENS4_23SM90_TMA_LOAD_MULTICASTENS4_14ComposedLayoutINS4_7SwizzleILi1ELi4ELi3EEENS4_18smem_ptr_flag_bitsILi8EEENSR_INS5_IJNSA_ILi8EEESI_EEENS5_IJSI_SB_EEEEEEEvNS4_8identityENS4_13SM90_TMA_LOADES19_vS1A_EENS_8epilogue10collective6detail29Sm90TmaWarpSpecializedAdapterINS1E_15DefaultEpilogueIaSK_SK_NS1D_6thread17LinearCombinationIaLi1EiiLNS1I_9ScaleType4KindE0ELNS_15FloatRoundStyleE2EaEENS1_15EpilogueDefaultEEEEEvvEEEEvNT_6ParamsE:
        .type           _ZN7cutlass13device_kernelINS_4gemm6kernel13GemmUniversalIN4cute5tupleIJiiiiEEENS1_10collective13CollectiveMmaINS1_34MainloopSm90TmaGmmaWarpSpecializedILi4ENS5_IJNS4_1CILi1EEENSA_ILi2EEESB_EEENS1_35KernelTmaWarpSpecializedCooperativeEEENS5_IJNSA_ILi256EEENSA_ILi128EEENSA_ILi32EEEEEEaNS5_IJlSB_lEEEaSK_NS4_8TiledMMAINS4_8MMA_AtomIJNS4_4SM904GMMA27MMA_64x128x32_S32S8S8_SS_TNEEEENS4_6LayoutINS5_IJSC_SB_SB_EEENS5_IJSB_NSA_ILi0EEEST_EEEEENS5_IJNS4_10UnderscoreESW_SW_EEEEENS4_23SM90_TMA_LOAD_MULTICASTENS4_14ComposedLayoutINS4_7SwizzleILi1ELi4ELi3EEENS4_18smem_ptr_flag_bitsILi8EEENSR_INS5_IJNSA_ILi8EEESI_EEENS5_IJSI_SB_EEEEEEEvNS4_8identityENS4_13SM90_TMA_LOADES19_vS1A_EENS_8epilogue10collective6detail29Sm90TmaWarpSpecializedAdapterINS1E_15DefaultEpilogueIaSK_SK_NS1D_6thread17LinearCombinationIaLi1EiiLNS1I_9ScaleType4KindE0ELNS_15FloatRoundStyleE2EaEENS1_15EpilogueDefaultEEEEEvvEEEEvNT_6ParamsE,@function
        .size           _ZN7cutlass13device_kernelINS_4gemm6kernel13GemmUniversalIN4cute5tupleIJiiiiEEENS1_10collective13CollectiveMmaINS1_34MainloopSm90TmaGmmaWarpSpecializedILi4ENS5_IJNS4_1CILi1EEENSA_ILi2EEESB_EEENS1_35KernelTmaWarpSpecializedCooperativeEEENS5_IJNSA_ILi256EEENSA_ILi128EEENSA_ILi32EEEEEEaNS5_IJlSB_lEEEaSK_NS4_8TiledMMAINS4_8MMA_AtomIJNS4_4SM904GMMA27MMA_64x128x32_S32S8S8_SS_TNEEEENS4_6LayoutINS5_IJSC_SB_SB_EEENS5_IJSB_NSA_ILi0EEEST_EEEEENS5_IJNS4_10UnderscoreESW_SW_EEEEENS4_23SM90_TMA_LOAD_MULTICASTENS4_14ComposedLayoutINS4_7SwizzleILi1ELi4ELi3EEENS4_18smem_ptr_flag_bitsILi8EEENSR_INS5_IJNSA_ILi8EEESI_EEENS5_IJSI_SB_EEEEEEEvNS4_8identityENS4_13SM90_TMA_LOADES19_vS1A_EENS_8epilogue10collective6detail29Sm90TmaWarpSpecializedAdapterINS1E_15DefaultEpilogueIaSK_SK_NS1D_6thread17LinearCombinationIaLi1EiiLNS1I_9ScaleType4KindE0ELNS_15FloatRoundStyleE2EaEENS1_15EpilogueDefaultEEEEEvvEEEEvNT_6ParamsE,(.L_x_329 - _ZN7cutlass13device_kernelINS_4gemm6kernel13GemmUniversalIN4cute5tupleIJiiiiEEENS1_10collective13CollectiveMmaINS1_34MainloopSm90TmaGmmaWarpSpecializedILi4ENS5_IJNS4_1CILi1EEENSA_ILi2EEESB_EEENS1_35KernelTmaWarpSpecializedCooperativeEEENS5_IJNSA_ILi256EEENSA_ILi128EEENSA_ILi32EEEEEEaNS5_IJlSB_lEEEaSK_NS4_8TiledMMAINS4_8MMA_AtomIJNS4_4SM904GMMA27MMA_64x128x32_S32S8S8_SS_TNEEEENS4_6LayoutINS5_IJSC_SB_SB_EEENS5_IJSB_NSA_ILi0EEEST_EEEEENS5_IJNS4_10UnderscoreESW_SW_EEEEENS4_23SM90_TMA_LOAD_MULTICASTENS4_14ComposedLayoutINS4_7SwizzleILi1ELi4ELi3EEENS4_18smem_ptr_flag_bitsILi8EEENSR_INS5_IJNSA_ILi8EEESI_EEENS5_IJSI_SB_EEEEEEEvNS4_8identityENS4_13SM90_TMA_LOADES19_vS1A_EENS_8epilogue10collective6detail29Sm90TmaWarpSpecializedAdapterINS1E_15DefaultEpilogueIaSK_SK_NS1D_6thread17LinearCombinationIaLi1EiiLNS1I_9ScaleType4KindE0ELNS_15FloatRoundStyleE2EaEENS1_15EpilogueDefaultEEEEEvvEEEEvNT_6ParamsE)
        .other          _ZN7cutlass13device_kernelINS_4gemm6kernel13GemmUniversalIN4cute5tupleIJiiiiEEENS1_10collective13CollectiveMmaINS1_34MainloopSm90TmaGmmaWarpSpecializedILi4ENS5_IJNS4_1CILi1EEENSA_ILi2EEESB_EEENS1_35KernelTmaWarpSpecializedCooperativeEEENS5_IJNSA_ILi256EEENSA_ILi128EEENSA_ILi32EEEEEEaNS5_IJlSB_lEEEaSK_NS4_8TiledMMAINS4_8MMA_AtomIJNS4_4SM904GMMA27MMA_64x128x32_S32S8S8_SS_TNEEEENS4_6LayoutINS5_IJSC_SB_SB_EEENS5_IJSB_NSA_ILi0EEEST_EEEEENS5_IJNS4_10UnderscoreESW_SW_EEEEENS4_23SM90_TMA_LOAD_MULTICASTENS4_14ComposedLayoutINS4_7SwizzleILi1ELi4ELi3EEENS4_18smem_ptr_flag_bitsILi8EEENSR_INS5_IJNSA_ILi8EEESI_EEENS5_IJSI_SB_EEEEEEEvNS4_8identityENS4_13SM90_TMA_LOADES19_vS1A_EENS_8epilogue10collective6detail29Sm90TmaWarpSpecializedAdapterINS1E_15DefaultEpilogueIaSK_SK_NS1D_6thread17LinearCombinationIaLi1EiiLNS1I_9ScaleType4KindE0ELNS_15FloatRoundStyleE2EaEENS1_15EpilogueDefaultEEEEEvvEEEEvNT_6ParamsE,@"STO_CUDA_ENTRY STV_DEFAULT"
_ZN7cutlass13device_kernelINS_4gemm6kernel13GemmUniversalIN4cute5tupleIJiiiiEEENS1_10collective13CollectiveMmaINS1_34MainloopSm90TmaGmmaWarpSpecializedILi4ENS5_IJNS4_1CILi1EEENSA_ILi2EEESB_EEENS1_35KernelTmaWarpSpecializedCooperativeEEENS5_IJNSA_ILi256EEENSA_ILi128EEENSA_ILi32EEEEEEaNS5_IJlSB_lEEEaSK_NS4_8TiledMMAINS4_8MMA_AtomIJNS4_4SM904GMMA27MMA_64x128x32_S32S8S8_SS_TNEEEENS4_6LayoutINS5_IJSC_SB_SB_EEENS5_IJSB_NSA_ILi0EEEST_EEEEENS5_IJNS4_10UnderscoreESW_SW_EEEEENS4_23SM90_TMA_LOAD_MULTICASTENS4_14ComposedLayoutINS4_7SwizzleILi1ELi4ELi3EEENS4_18smem_ptr_flag_bitsILi8EEENSR_INS5_IJNSA_ILi8EEESI_EEENS5_IJSI_SB_EEEEEEEvNS4_8identityENS4_13SM90_TMA_LOADES19_vS1A_EENS_8epilogue10collective6detail29Sm90TmaWarpSpecializedAdapterINS1E_15DefaultEpilogueIaSK_SK_NS1D_6thread17LinearCombinationIaLi1EiiLNS1I_9ScaleType4KindE0ELNS_15FloatRoundStyleE2EaEENS1_15EpilogueDefaultEEEEEvvEEEEvNT_6ParamsE:
[----:B------:R-:W0:Y:S01]  /*0000*/  LDC R1, c[0x0][0x28] ;  /* 0x00000a00ff017b82 */ /* 0x000e220000000800 */
[----:B------:R-:W1:Y:S01]  /*0010*/  S2R R18, SR_TID.X ;  /* 0x0000000000127919 */ /* 0x000e620000002100 */
[----:B------:R-:W-:Y:S01]  /*0020*/  ELECT P0, URZ, PT ;  /* 0x00000000003f782f */ /* 0x000fe20003800000 */
[----:B------:R-:W-:Y:S01]  /*0030*/  BSSY B0, `(.L_x_0) ;  /* 0x000000f000007945 */ /* 0x000fe20003800000 */
[--C-:B-1----:R-:W-:Y:S02]  /*0040*/  SHF.R.U32.HI R0, RZ, 0x5, R18.reuse ;  /* 0x00000005ff007819 */ /* 0x102fe40000011612 */
[----:B------:R-:W-:-:S03]  /*0050*/  SHF.R.U32.HI R3, RZ, 0x7, R18 ;  /* 0x00000007ff037819 */ /* 0x000fc60000011612 */
[----:B------:R-:W1:Y:S04]  /*0060*/  SHFL.IDX PT, R2, R0, RZ, 0x1f ;  /* 0x00001fff00027589 */ /* 0x000e6800000e0000 */
[----:B------:R2:W3:Y:S01]  /*0070*/  SHFL.IDX PT, R5, R3, RZ, 0x1f ;  /* 0x00001fff03057589 */ /* 0x0004e200000e0000 */
[----:B-1----:R-:W-:-:S13]  /*0080*/  ISETP.NE.OR P0, PT, R2, RZ, !P0 ;  /* 0x000000ff0200720c */ /* 0x002fda0004705670 */
[----:B0-23--:R-:W-:Y:S05]  /*0090*/  @P0 BRA `(.L_x_1) ;  /* 0x0000000000200947 */ /* 0x00dfea0003800000 */
[----:B------:R-:W-:Y:S02]  /*00a0*/  ULDC.64 UR4, c[0x0][0x198] ;  /* 0x0000660000047ab9 */ /* 0x000fe40000000a00 */
[----:B------:R-:W-:Y:S02]  /*00b0*/  UIADD3 UR6, UP0, UR4, 0xf0, URZ ;  /* 0x000000f004067890 */ /* 0x000fe4000ff1e03f */
[----:B------:R-:W-:Y:S02]  /*00c0*/  UIADD3 UR4, UP1, UR4, 0x1f0, URZ ;  /* 0x000001f004047890 */ /* 0x000fe4000ff3e03f */
[----:B------:R-:W-:Y:S02]  /*00d0*/  UIADD3.X UR7, URZ, UR5, URZ, UP0, !UPT ;  /* 0x000000053f077290 */ /* 0x000fe400087fe43f */
[----:B------:R-:W-:-:S07]  /*00e0*/  UIADD3.X UR5, URZ, UR5, URZ, UP1, !UPT ;  /* 0x000000053f057290 */ /* 0x000fce0008ffe43f */
[----:B------:R0:W-:Y:S02]  /*00f0*/  UTMACCTL.PF [UR6] ;  /* 0x00000000060079b9 */ /* 0x0001e40008040000 */
[----:B------:R0:W-:Y:S02]  /*0100*/  UTMACCTL.PF [UR4] ;  /* 0x00000000040079b9 */ /* 0x0001e40008040000 */
[----:B0-----:R-:W-:Y:S01]  /*0110*/  NOP ;  /* 0x0000000000007918 */ /* 0x001fe20000000000 */
.L_x_1:
[----:B------:R-:W-:Y:S05]  /*0120*/  BSYNC B0 ;  /* 0x0000000000007941 */ /* 0x000fea0003800000 */
.L_x_0:
[----:B------:R-:W0:Y:S02]  /*0130*/  SHFL.IDX PT, R3, R0, RZ, 0x1f ;  /* 0x00001fff00037589 */ /* 0x000e2400000e0000 */
[----:B0-----:R-:W-:-:S13]  /*0140*/  ISETP.NE.AND P0, PT, R3, RZ, PT ;  /* 0x000000ff0300720c */ /* 0x001fda0003f05270 */
[----:B------:R-:W-:Y:S05]  /*0150*/  @P0 BRA `(.L_x_2) ;  /* 0x0000000000580947 */ /* 0x000fea0003800000 */
[----:B------:R-:W0:Y:S01]  /*0160*/  S2UR UR8, SR_CgaCtaId ;  /* 0x00000000000879c3 */ /* 0x000e220000008800 */
[----:B------:R-:W-:Y:S01]  /*0170*/  UMOV UR4, 0x400 ;  /* 0x0000040000047882 */ /* 0x000fe20000000000 */
[----:B------:R-:W-:Y:S01]  /*0180*/  UMOV UR5, 0x1 ;  /* 0x0000000100057882 */ /* 0x000fe20000000000 */
[----:B------:R-:W-:Y:S01]  /*0190*/  UMOV UR6, 0x4 ;  /* 0x0000000400067882 */ /* 0x000fe20000000000 */
[----:B------:R-:W-:Y:S01]  /*01a0*/  ELECT P0, URZ, PT ;  /* 0x00000000003f782f */ /* 0x000fe20003800000 */
[----:B------:R-:W-:-:S04]  /*01b0*/  UIADD3 UR6, -UR6, 0x100000, URZ ;  /* 0x0010000006067890 */ /* 0x000fc8000fffe13f */
[----:B------:R-:W-:Y:S02]  /*01c0*/  USHF.L.U32 UR7, UR6, 0xb, URZ ;  /* 0x0000000b06077899 */ /* 0x000fe4000800063f */
[----:B------:R-:W-:Y:S02]  /*01d0*/  USHF.L.U32 UR6, UR6, 0x1, URZ ;  /* 0x0000000106067899 */ /* 0x000fe4000800063f */
[----:B0-----:R-:W-:Y:S02]  /*01e0*/  ULEA UR8, UR8, UR4, 0x18 ;  /* 0x0000000408087291 */ /* 0x001fe4000f8ec03f */
[----:B------:R-:W-:-:S04]  /*01f0*/  UIADD3 UR4, -UR5, 0x100000, URZ ;  /* 0x0010000005047890 */ /* 0x000fc8000fffe13f */
[----:B------:R-:W-:Y:S02]  /*0200*/  USHF.L.U32 UR5, UR4, 0xb, URZ ;  /* 0x0000000b04057899 */ /* 0x000fe4000800063f */
[----:B------:R-:W-:Y:S01]  /*0210*/  USHF.L.U32 UR4, UR4, 0x1, URZ ;  /* 0x0000000104047899 */ /* 0x000fe2000800063f */
[----:B------:R-:W0:Y:S11]  /*0220*/  FENCE.VIEW.ASYNC.S ;  /* 0x00000000000073c6 */ /* 0x000e360000000000 */
[----:B0-----:R0:W1:Y:S01]  /*0230*/  SYNCS.EXCH.64 URZ, [UR8], UR4 ;  /* 0x00000004083f75b2 */ /* 0x0010620008000100 */
[----:B------:R0:W2:Y:S01]  /*0240*/  SYNCS.EXCH.64 URZ, [UR8+0x20], UR6 ;  /* 0x00002006083f75b2 */ /* 0x0000a20008000100 */
[----:B------:R0:W3:Y:S01]  /*0250*/  SYNCS.EXCH.64 URZ, [UR8+0x8], UR4 ;  /* 0x00000804083f75b2 */ /* 0x0000e20008000100 */
[----:B------:R0:W4:Y:S01]  /*0260*/  SYNCS.EXCH.64 URZ, [UR8+0x28], UR6 ;  /* 0x00002806083f75b2 */ /* 0x0001220008000100 */
[----:B------:R0:W0:Y:S01]  /*0270*/  SYNCS.EXCH.64 URZ, [UR8+0x10], UR4 ;  /* 0x00001004083f75b2 */ /* 0x0000220008000100 */
[----:B------:R0:W0:Y:S01]  /*0280*/  SYNCS.EXCH.64 URZ, [UR8+0x30], UR6 ;  /* 0x00003006083f75b2 */ /* 0x0000220008000100 */
[----:B------:R0:W0:Y:S01]  /*0290*/  SYNCS.EXCH.64 URZ, [UR8+0x18], UR4 ;  /* 0x00001804083f75b2 */ /* 0x0000220008000100 */
[----:B------:R0:W0:Y:S01]  /*02a0*/  SYNCS.EXCH.64 URZ, [UR8+0x38], UR6 ;  /* 0x00003806083f75b2 */ /* 0x0000220008000100 */
[----:B------:R-:W-:Y:S01]  /*02b0*/  NOP ;  /* 0x0000000000007918 */ /* 0x000fe20000000000 */
.L_x_2:
[----:B------:R-:W-:Y:S01]  /*02c0*/  SHF.R.S32.HI R7, RZ, 0x1f, R18 ;  /* 0x0000001fff077819 */ /* 0x000fe20000011412 */
[----:B------:R-:W5:Y:S01]  /*02d0*/  SHFL.IDX PT, R0, R0, RZ, 0x1f ;  /* 0x00001fff00007589 */ /* 0x000f6200000e0000 */
[----:B0-----:R-:W0:Y:S01]  /*02e0*/  S2UR UR8, SR_CTAID.X ;  /* 0x00000000000879c3 */ /* 0x001e220000002500 */
[----:B------:R-:W-:Y:S02]  /*02f0*/  ELECT P0, URZ, PT ;  /* 0x00000000003f782f */ /* 0x000fe40003800000 */
[----:B------:R-:W-:Y:S01]  /*0300*/  LEA.HI R7, R7, R18, RZ, 0x7 ;  /* 0x0000001207077211 */ /* 0x000fe200078f38ff */
[----:B------:R-:W1:Y:S01]  /*0310*/  S2R R4, SR_CTAID.Y ;  /* 0x0000000000047919 */ /* 0x000e620000002600 */
[----:B------:R-:W-:Y:S01]  /*0320*/  ULDC UR4, c[0x0][0x154] ;  /* 0x0000550000047ab9 */ /* 0x000fe20000000800 */
[----:B------:R-:W-:Y:S01]  /*0330*/  NOP ;  /* 0x0000000000007918 */ /* 0x000fe20000000000 */
[----:B------:R-:W-:Y:S01]  /*0340*/  LOP3.LUT R7, R7, 0xffffff80, RZ, 0xc0, !PT ;  /* 0xffffff8007077812 */ /* 0x000fe200078ec0ff */
[----:B------:R-:W-:Y:S01]  /*0350*/  NOP ;  /* 0x0000000000007918 */ /* 0x000fe20000000000 */
[----:B------:R-:W2:Y:S03]  /*0360*/  LDC R13, c[0x0][0x140] ;  /* 0x00005000ff0d7b82 */ /* 0x000ea60000000800 */
[----:B------:R-:W-:-:S05]  /*0370*/  IMAD.IADD R7, R18, 0x1, -R7 ;  /* 0x0000000112077824 */ /* 0x000fca00078e0a07 */
[----:B------:R-:W-:Y:S01]  /*0380*/  SHF.R.S32.HI R6, RZ, 0x1f, R7 ;  /* 0x0000001fff067819 */ /* 0x000fe20000011407 */
[----:B------:R-:W3:Y:S01]  /*0390*/  LDC R10, c[0x0][0x144] ;  /* 0x00005100ff0a7b82 */ /* 0x000ee20000000800 */
[----:B------:R-:W-:Y:S02]  /*03a0*/  LOP3.LUT P2, RZ, R7, 0x7, RZ, 0xc0, !PT ;  /* 0x0000000707ff7812 */ /* 0x000fe4000784c0ff */
[----:B------:R-:W-:Y:S02]  /*03b0*/  LEA.HI R6, R6, R7, RZ, 0x3 ;  /* 0x0000000706067211 */ /* 0x000fe400078f18ff */
[----:B-----5:R-:W-:Y:S02]  /*03c0*/  ISETP.NE.OR P0, PT, R0, RZ, !P0 ;  /* 0x000000ff0000720c */ /* 0x020fe40004705670 */
[--C-:B------:R-:W-:Y:S02]  /*03d0*/  SHF.R.S32.HI R0, RZ, 0x3, R6.reuse ;  /* 0x00000003ff007819 */ /* 0x100fe40000011406 */
[----:B------:R-:W-:-:S02]  /*03e0*/  SHF.R.S32.HI R9, RZ, 0x1f, R6 ;  /* 0x0000001fff097819 */ /* 0x000fc40000011406 */
[----:B------:R-:W-:Y:S02]  /*03f0*/  SHF.R.S32.HI R6, RZ, 0x1f, R3 ;  /* 0x0000001fff067819 */ /* 0x000fe40000011403 */
[----:B------:R-:W-:Y:S02]  /*0400*/  LEA.HI R9, R9, R0, RZ, 0x2 ;  /* 0x0000000009097211 */ /* 0x000fe400078f10ff */
[----:B------:R-:W-:Y:S02]  /*0410*/  LEA.HI R6, R6, R3, RZ, 0x2 ;  /* 0x0000000306067211 */ /* 0x000fe400078f10ff */
[----:B-1----:R-:W-:Y:S01]  /*0420*/  I2FP.F32.U32 R8, R4 ;  /* 0x0000000400087245 */ /* 0x002fe20000201000 */
[----:B------:R-:W-:Y:S01]  /*0430*/  VOTEU.ALL UP0, P0 ;  /* 0x00000000003f7886 */ /* 0x000fe20000000000 */
[----:B------:R-:W-:Y:S01]  /*0440*/  LOP3.LUT R6, R6, 0x3ffffffc, RZ, 0xc0, !PT ;  /* 0x3ffffffc06067812 */ /* 0x000fe200078ec0ff */
[----:B------:R-:W-:Y:S01]  /*0450*/  VOTEU.ALL UP1, P0 ;  /* 0x00000000003f7886 */ /* 0x000fe20000020000 */
[----:B------:R-:W-:Y:S01]  /*0460*/  LOP3.LUT R9, R9, 0xfffffffc, RZ, 0xc0, !PT ;  /* 0xfffffffc09097812 */ /* 0x000fe200078ec0ff */
[----:B------:R-:W-:Y:S01]  /*0470*/  FMUL R12, R8, UR4 ;  /* 0x00000004080c7c20 */ /* 0x000fe20008400000 */
[----:B------:R-:W1:Y:S01]  /*0480*/  @!UP0 S2UR UR7, SR_CgaCtaId ;  /* 0x00000000000789c3 */ /* 0x000e620000008800 */
[----:B------:R-:W-:Y:S01]  /*0490*/  IMAD.IADD R11, R3, 0x1, -R6 ;  /* 0x00000001030b7824 */ /* 0x000fe200078e0a06 */
[----:B0-----:R-:W-:Y:S01]  /*04a0*/  I2FP.F32.U32 R6, UR8 ;  /* 0x0000000800067c45 */ /* 0x001fe20008201000 */
[----:B------:R-:W-:Y:S01]  /*04b0*/  IMAD.IADD R0, R0, 0x1, -R9 ;  /* 0x0000000100007824 */ /* 0x000fe200078e0a09 */
[----:B------:R-:W-:Y:S01]  /*04c0*/  ULDC UR4, c[0x0][0x150] ;  /* 0x0000540000047ab9 */ /* 0x000fe20000000800 */
[----:B------:R-:W0:Y:S01]  /*04d0*/  F2I.U32.TRUNC.NTZ R12, R12 ;  /* 0x0000000c000c7305 */ /* 0x000e22000020f000 */
[----:B------:R-:W-:Y:S01]  /*04e0*/  SHF.R.S32.HI R3, RZ, 0x1f, R2 ;  /* 0x0000001fff037819 */ /* 0x000fe20000011402 */
[----:B------:R-:W-:Y:S01]  /*04f0*/  FMUL R8, R6, UR4 ;  /* 0x0000000406087c20 */ /* 0x000fe20008400000 */
[----:B------:R-:W5:Y:S01]  /*0500*/  LDC R9, c[0x0][0x148] ;  /* 0x00005200ff097b82 */ /* 0x000f620000000800 */
[----:B------:R-:W-:Y:S01]  /*0510*/  IMAD R11, R11, 0x4, R0 ;  /* 0x000000040b0b7824 */ /* 0x000fe200078e0200 */
[----:B------:R-:W-:Y:S01]  /*0520*/  LEA.HI R3, R3, R2, RZ, 0x2 ;  /* 0x0000000203037211 */ /* 0x000fe200078f10ff */
[----:B------:R-:W-:Y:S01]  /*0530*/  UMOV UR4, 0x20 ;  /* 0x0000002000047882 */ /* 0x000fe20000000000 */
[----:B------:R-:W-:Y:S01]  /*0540*/  @!UP0 UMOV UR6, 0x400 ;  /* 0x0000040000068882 */ /* 0x000fe20000000000 */
[----:B------:R-:W4:Y:S01]  /*0550*/  F2I.U32.TRUNC.NTZ R8, R8 ;  /* 0x0000000800087305 */ /* 0x000f22000020f000 */
[----:B------:R-:W-:Y:S01]  /*0560*/  LOP3.LUT R3, R3, 0xfffffffc, RZ, 0xc0, !PT ;  /* 0xfffffffc03037812 */ /* 0x000fe200078ec0ff */
[----:B------:R-:W-:Y:S01]  /*0570*/  IMAD.SHL.U32 R6, R11, 0x4, RZ ;  /* 0x000000040b067824 */ /* 0x000fe200078e00ff */
[----:B------:R-:W-:-:S04]  /*0580*/  @!UP0 UIADD3 UR4, -UR4, 0x100000, URZ ;  /* 0x0010000004048890 */ /* 0x000fc8000fffe13f */
[----:B------:R-:W-:Y:S02]  /*0590*/  @!UP0 USHF.L.U32 UR5, UR4, 0xb, URZ ;  /* 0x0000000b04058899 */ /* 0x000fe4000800063f */
[----:B------:R-:W-:Y:S01]  /*05a0*/  @!UP0 USHF.L.U32 UR4, UR4, 0x1, URZ ;  /* 0x0000000104048899 */ /* 0x000fe2000800063f */
[----:B--2---:R-:W-:Y:S01]  /*05b0*/  ISETP.EQ.U32.AND P3, PT, R13, 0x1, PT ;  /* 0x000000010d00780c */ /* 0x004fe20003f62070 */
[----:B------:R-:W-:Y:S01]  /*05c0*/  IMAD.IADD R0, R2, 0x1, -R3 ;  /* 0x0000000102007824 */ /* 0x000fe200078e0a03 */
[----:B------:R-:W-:Y:S01]  /*05d0*/  LOP3.LUT R23, R11, 0xc, R6, 0x78, !PT ;  /* 0x0000000c0b177812 */ /* 0x000fe200078e7806 */
[----:B0-----:R-:W-:Y:S01]  /*05e0*/  IMAD.MOV R14, RZ, RZ, -R12 ;  /* 0x000000ffff0e7224 */ /* 0x001fe200078e0a0c */
[----:B-1----:R-:W-:Y:S02]  /*05f0*/  @!UP0 ULEA UR6, UR7, UR6, 0x18 ;  /* 0x0000000607068291 */ /* 0x002fe4000f8ec03f */
[C---:B------:R-:W-:Y:S01]  /*0600*/  ISETP.NE.AND P1, PT, R0.reuse, 0x3, PT ;  /* 0x000000030000780c */ /* 0x040fe20003f25270 */
[----:B------:R-:W-:Y:S01]  /*0610*/  VOTEU.ALL UP0, P0 ;  /* 0x00000000003f7886 */ /* 0x000fe20000000000 */
[----:B------:R-:W-:Y:S01]  /*0620*/  ISETP.LT.U32.AND P0, PT, R23, 0x2, !P2 ;  /* 0x000000021700780c */ /* 0x000fe20005701070 */
[----:B----4-:R-:W-:Y:S01]  /*0630*/  IMAD.MOV R3, RZ, RZ, -R8 ;  /* 0x000000ffff037224 */ /* 0x010fe200078e0a08 */
[----:B------:R-:W-:Y:S01]  /*0640*/  ISETP.EQ.OR P1, PT, R0, RZ, !P1 ;  /* 0x000000ff0000720c */ /* 0x000fe20004f22670 */
[C---:B------:R-:W-:Y:S01]  /*0650*/  VIADD R8, R5.reuse, 0xffffffff ;  /* 0xffffffff05087836 */ /* 0x040fe20000000000 */
[----:B------:R-:W-:Y:S01]  /*0660*/  ISETP.NE.AND P2, PT, R5, RZ, PT ;  /* 0x000000ff0500720c */ /* 0x000fe20003f45270 */
[----:B-----5:R-:W-:Y:S01]  /*0670*/  IMAD R2, R9, R14, R4 ;  /* 0x0000000e09027224 */ /* 0x020fe200078e0204 */
[----:B------:R-:W-:Y:S01]  /*0680*/  ISETP.EQ.AND P1, PT, R5, RZ, P1 ;  /* 0x000000ff0500720c */ /* 0x000fe20000f22270 */
[----:B---3--:R-:W-:Y:S01]  /*0690*/  IMAD R3, R10, R3, UR8 ;  /* 0x000000080a037e24 */ /* 0x008fe2000f8e0203 */
[----:B------:R-:W-:Y:S01]  /*06a0*/  ISETP.GE.U32.AND P5, PT, R8, 0x2, PT ;  /* 0x000000020800780c */ /* 0x000fe20003fa6070 */
[----:B------:R-:W0:Y:S02]  /*06b0*/  FENCE.VIEW.ASYNC.S ;  /* 0x00000000000073c6 */ /* 0x000e240000000000 */
[----:B0-----:R0:W1:Y:S01]  /*06c0*/  @!UP0 SYNCS.EXCH.64 URZ, [UR6+0x50], UR4 ;  /* 0x00005004063f85b2 */ /* 0x0010620008000100 */
[----:B------:R-:W-:-:S02]  /*06d0*/  ISETP.NE.AND P4, PT, R2, R23, PT ;  /* 0x000000170200720c */ /* 0x000fc40003f85270 */
[----:B------:R-:W-:Y:S02]  /*06e0*/  SEL R19, RZ, 0x1, !P1 ;  /* 0x00000001ff137807 */ /* 0x000fe40004800000 */
[----:B------:R-:W-:Y:S02]  /*06f0*/  ISETP.EQ.OR P4, PT, R3, RZ, !P4 ;  /* 0x000000ff0300720c */ /* 0x000fe40006782670 */
[----:B------:R-:W-:Y:S02]  /*0700*/  SEL R19, R19, 0x2, P5 ;  /* 0x0000000213137807 */ /* 0x000fe40002800000 */
[----:B------:R-:W-:-:S04]  /*0710*/  PLOP3.LUT P0, PT, P0, P4, PT, 0x80, 0x0 ;  /* 0x000000000000781c */ /* 0x000fc80000709070 */
[----:B------:R-:W-:Y:S01]  /*0720*/  P2R R157, PR, RZ, 0x1 ;  /* 0x00000001ff9d7803 */ /* 0x000fe20000000000 */
[----:B------:R0:W2:Y:S01]  /*0730*/  @!UP1 SYNCS.EXCH.64 URZ, [UR6+0x58], UR4 ;  /* 0x00005804063f95b2 */ /* 0x0000a20008000100 */
[----:B------:R-:W-:Y:S01]  /*0740*/  NOP ;  /* 0x0000000000007918 */ /* 0x000fe20000000000 */
[----:B------:R-:W-:Y:S06]  /*0750*/  @!P3 BRA `(.L_x_3) ;  /* 0x000000000008b947 */ /* 0x000fec0003800000 */
[----:B-12---:R-:W-:Y:S01]  /*0760*/  UCGABAR_ARV ;  /* 0x00000000000079c7 */ /* 0x006fe20008000000 */
[----:B------:R-:W-:Y:S05]  /*0770*/  BRA `(.L_x_4) ;  /* 0x0000000000047947 */ /* 0x000fea0003800000 */
.L_x_3:
[----:B-12---:R-:W-:Y:S01]  /*0780*/  NOP ;  /* 0x0000000000007918 */ /* 0x006fe20000000000 */
.L_x_4:
[----:B------:R-:W1:Y:S01]  /*0790*/  LDC R2, c[0x0][0x65c] ;  /* 0x00019700ff027b82 */ /* 0x000e620000000800 */
[----:B------:R-:W-:Y:S02]  /*07a0*/  IMAD.U32 R6, RZ, RZ, UR8 ;  /* 0x00000008ff067e24 */ /* 0x000fe4000f8e00ff */
[----:B------:R-:W-:Y:S01]  /*07b0*/  IMAD.MOV.U32 R7, RZ, RZ, RZ ;  /* 0x000000ffff077224 */ /* 0x000fe200078e00ff */
[----:B-1----:R-:W-:-:S04]  /*07c0*/  ISETP.NE.AND P1, PT, R2, 0x1, PT ;  /* 0x000000010200780c */ /* 0x002fc80003f25270 */
[----:B------:R-:W-:-:S09]  /*07d0*/  P2R R5, PR, RZ, 0x2 ;  /* 0x00000002ff057803 */ /* 0x000fd20000000000 */
[----:B------:R-:W1:Y:S01]  /*07e0*/  @P1 LDC R17, c[0x0][0x10] ;  /* 0x00000400ff111b82 */ /* 0x000e620000000800 */
[----:B------:R-:W-:Y:S02]  /*07f0*/  @P1 IMAD.MOV.U32 R5, RZ, RZ, RZ ;  /* 0x000000ffff051224 */ /* 0x000fe400078e00ff */
[----:B------:R-:W-:-:S05]  /*0800*/  @P1 IMAD.MOV.U32 R13, RZ, RZ, RZ ;  /* 0x000000ffff0d1224 */ /* 0x000fca00078e00ff */
[----:B------:R-:W2:Y:S01]  /*0810*/  @!P1 LDC R11, c[0x0][0xc] ;  /* 0x00000300ff0b9b82 */ /* 0x000ea20000000800 */
[----:B-1----:R-:W-:-:S04]  /*0820*/  @P1 IMAD.WIDE.U32 R16, R17, UR8, R4 ;  /* 0x0000000811101c25 */ /* 0x002fc8000f8e0004 */
[----:B------:R-:W-:Y:S02]  /*0830*/  @P1 IMAD.IADD R17, R17, 0x1, R13 ;  /* 0x0000000111111824 */ /* 0x000fe400078e020d */
[----:B--2---:R-:W-:-:S04]  /*0840*/  @!P1 IMAD.WIDE.U32 R6, R4, R11, R6 ;  /* 0x0000000b04069225 */ /* 0x004fc800078e0006 */
[----:B------:R-:W-:Y:S02]  /*0850*/  @!P1 IMAD.MOV.U32 R16, RZ, RZ, R6 ;  /* 0x000000ffff109224 */ /* 0x000fe400078e0006 */
[----:B------:R-:W-:Y:S01]  /*0860*/  @!P1 IMAD.MOV.U32 R17, RZ, RZ, R7 ;  /* 0x000000ffff119224 */ /* 0x000fe200078e0007 */
[----:B------:R-:W-:Y:S06]  /*0870*/  @!P3 BRA `(.L_x_5) ;  /* 0x00000000000cb947 */ /* 0x000fec0003800000 */
[----:B------:R-:W-:Y:S01]  /*0880*/  UCGABAR_WAIT ;  /* 0x0000000000007dc7 */ /* 0x000fe20008000000 */
[----:B------:R-:W-:Y:S01]  /*0890*/  CCTL.IVALL ;  /* 0x00000000ff00798f */ /* 0x000fe20002000000 */
[----:B------:R-:W-:Y:S05]  /*08a0*/  BRA `(.L_x_6) ;  /* 0x0000000000047947 */ /* 0x000fea0003800000 */
.L_x_5:
[----:B------:R-:W-:Y:S06]  /*08b0*/  BAR.SYNC.DEFER_BLOCKING 0x0 ;  /* 0x0000000000007b1d */ /* 0x000fec0000010000 */
.L_x_6:
[----:B------:R-:W-:Y:S05]  /*08c0*/  @!P2 BRA `(.L_x_7) ;  /* 0x0000007c00d4a947 */ /* 0x000fea0003800000 */
[----:B------:R-:W-:-:S13]  /*08d0*/  ISETP.GT.U32.AND P0, PT, R8, 0x1, PT ;  /* 0x000000010800780c */ /* 0x000fda0003f04070 */
[----:B0-----:R-:W-:Y:S05]  /*08e0*/  @P0 EXIT ;  /* 0x000000000000094d */ /* 0x001fea0003800000 */
[----:B------:R-:W-:Y:S01]  /*08f0*/  ULDC.64 UR4, c[0x0][0x650] ;  /* 0x0001940000047ab9 */ /* 0x000fe20000000a00 */
[----:B------:R-:W-:Y:S01]  /*0900*/  PRMT R0, RZ, 0x7610, R0 ;  /* 0x00007610ff007816 */ /* 0x000fe20000000000 */
[----:B------:R-:W-:Y:S01]  /*0910*/  IMAD.MOV.U32 R153, RZ, RZ, -0x1 ;  /* 0xffffffffff997424 */ /* 0x000fe200078e00ff */
[----:B------:R-:W-:Y:S01]  /*0920*/  ISETP.GE.U32.AND P0, PT, R16, UR4, PT ;  /* 0x0000000410007c0c */ /* 0x000fe2000bf06070 */
[----:B------:R-:W-:Y:S02]  /*0930*/  IMAD.MOV.U32 R152, RZ, RZ, -0x1 ;  /* 0xffffffffff987424 */ /* 0x000fe400078e00ff */
[----:B------:R-:W-:Y:S01]  /*0940*/  IMAD.MOV.U32 R22, RZ, RZ, -0x1 ;  /* 0xffffffffff167424 */ /* 0x000fe200078e00ff */
[----:B------:R-:W-:-:S13]  /*0950*/  ISETP.GE.U32.AND.EX P0, PT, R17, UR5, PT, P0 ;  /* 0x0000000511007c0c */ /* 0x000fda000bf06100 */
[----:B------:R-:W-:Y:S05]  /*0960*/  @P0 BRA `(.L_x_8) ;  /* 0x00000004002c0947 */ /* 0x000fea0003800000 */
[----:B------:R-:W0:Y:S01]  /*0970*/  LDC.64 R20, c[0x0][0x628] ;  /* 0x00018a00ff147b82 */ /* 0x000e220000000a00 */
[----:B------:R-:W-:Y:S02]  /*0980*/  IMAD.MOV.U32 R6, RZ, RZ, R16 ;  /* 0x000000ffff067224 */ /* 0x000fe400078e0010 */
[----:B------:R-:W-:-:S05]  /*0990*/  IMAD.MOV.U32 R7, RZ, RZ, R17 ;  /* 0x000000ffff077224 */ /* 0x000fca00078e0011 */
[----:B------:R-:W1:Y:S08]  /*09a0*/  LDC R0, c[0x0][0x630] ;  /* 0x00018c00ff007b82 */ /* 0x000e700000000800 */
[----:B------:R-:W2:Y:S01]  /*09b0*/  LDC.64 R24, c[0x0][0x620] ;  /* 0x00018800ff187b82 */ /* 0x000ea20000000a00 */
[----:B0-----:R-:W-:-:S04]  /*09c0*/  ISETP.NE.U32.AND P0, PT, R20, RZ, PT ;  /* 0x000000ff1400720c */ /* 0x001fc80003f05070 */
[----:B------:R-:W-:-:S13]  /*09d0*/  ISETP.NE.AND.EX P0, PT, R21, RZ, PT, P0 ;  /* 0x000000ff1500720c */ /* 0x000fda0003f05300 */
[----:B-12---:R-:W-:Y:S05]  /*09e0*/  @!P0 BRA `(.L_x_9) ;  /* 0x0000000000288947 */ /* 0x006fea0003800000 */
[----:B------:R-:W0:Y:S02]  /*09f0*/  LDC R13, c[0x0][0x634] ;  /* 0x00018d00ff0d7b82 */ /* 0x000e240000000800 */
[----:B0-----:R-:W-:-:S05]  /*0a00*/  IADD3 R13, P0, R16, R13, RZ ;  /* 0x0000000d100d7210 */ /* 0x001fca0007f1e0ff */
[----:B------:R-:W-:-:S04]  /*0a10*/  IMAD.X R15, RZ, RZ, R17, P0 ;  /* 0x000000ffff0f7224 */ /* 0x000fc800000e0611 */
[----:B------:R-:W-:-:S04]  /*0a20*/  IMAD.WIDE.U32 R6, R15, R20, RZ ;  /* 0x000000140f067225 */ /* 0x000fc800078e00ff */
[----:B------:R-:W-:-:S04]  /*0a30*/  IMAD.WIDE.U32 R10, P0, R13, R21, R6 ;  /* 0x000000150d0a7225 */ /* 0x000fc80007800006 */
[----:B------:R-:W-:-:S04]  /*0a40*/  IMAD.WIDE.U32 R6, R13, R20, RZ ;  /* 0x000000140d067225 */ /* 0x000fc800078e00ff */
[----:B------:R-:W-:Y:S01]  /*0a50*/  IMAD.X R13, RZ, RZ, RZ, P0 ;  /* 0x000000ffff0d7224 */ /* 0x000fe200000e06ff */
[----:B------:R-:W-:Y:S01]  /*0a60*/  IADD3 RZ, P0, R7, R10, RZ ;  /* 0x0000000a07ff7210 */ /* 0x000fe20007f1e0ff */
[----:B------:R-:W-:-:S04]  /*0a70*/  IMAD.MOV.U32 R12, RZ, RZ, R11 ;  /* 0x000000ffff0c7224 */ /* 0x000fc800078e000b */
[----:B------:R-:W-:-:S08]  /*0a80*/  IMAD.WIDE.U32.X R6, R15, R21, R12, P0 ;  /* 0x000000150f067225 */ /* 0x000fd000000e040c */
.L_x_9:
[----:B------:R-:W0:Y:S01]  /*0a90*/  LDC.64 R20, c[0x0][0x640] ;  /* 0x00019000ff147b82 */ /* 0x000e220000000a00 */
[--C-:B------:R-:W-:Y:S01]  /*0aa0*/  SHF.R.U64 R27, R6, R0, R7.reuse ;  /* 0x00000000061b7219 */ /* 0x100fe20000001207 */
[----:B------:R-:W-:Y:S01]  /*0ab0*/  IMAD R28, R9, R14, R4 ;  /* 0x0000000e091c7224 */ /* 0x000fe200078e0204 */
[----:B------:R-:W-:Y:S02]  /*0ac0*/  SHF.R.U32.HI R0, RZ, R0, R7 ;  /* 0x00000000ff007219 */ /* 0x000fe40000011607 */
[----:B------:R-:W-:-:S03]  /*0ad0*/  IADD3 R5, P0, RZ, -R27, RZ ;  /* 0x8000001bff057210 */ /* 0x000fc60007f1e0ff */
[----:B------:R-:W1:Y:S02]  /*0ae0*/  LDC R8, c[0x0][0x618] ;  /* 0x00018600ff087b82 */ /* 0x000e640000000800 */
[----:B------:R-:W-:-:S04]  /*0af0*/  IMAD.X R7, RZ, RZ, ~R0, P0 ;  /* 0x000000ffff077224 */ /* 0x000fc800000e0e00 */
[-C--:B------:R-:W-:Y:S02]  /*0b00*/  IMAD R0, R7, R24.reuse, RZ ;  /* 0x0000001807007224 */ /* 0x080fe400078e02ff */
[----:B------:R-:W2:Y:S01]  /*0b10*/  LDC R11, c[0x0][0x608] ;  /* 0x00018200ff0b7b82 */ /* 0x000ea20000000800 */
[----:B------:R-:W-:-:S04]  /*0b20*/  IMAD.WIDE.U32 R6, R5, R24, R16 ;  /* 0x0000001805067225 */ /* 0x000fc800078e0010 */
[----:B------:R-:W-:Y:S02]  /*0b30*/  IMAD R5, R5, R25, R0 ;  /* 0x0000001905057224 */ /* 0x000fe400078e0200 */
[----:B------:R-:W-:Y:S01]  /*0b40*/  IMAD.MOV.U32 R25, RZ, RZ, 0x1 ;  /* 0x00000001ff197424 */ /* 0x000fe200078e00ff */
[----:B------:R-:W3:Y:S01]  /*0b50*/  LDC R12, c[0x0][0x658] ;  /* 0x00019600ff0c7b82 */ /* 0x000ee20000000800 */
[----:B0-----:R-:W-:Y:S01]  /*0b60*/  ISETP.NE.U32.AND P0, PT, R20, RZ, PT ;  /* 0x000000ff1400720c */ /* 0x001fe20003f05070 */
[----:B------:R-:W-:Y:S02]  /*0b70*/  IMAD.IADD R5, R7, 0x1, R5 ;  /* 0x0000000107057824 */ /* 0x000fe400078e0205 */
[----:B------:R-:W-:Y:S01]  /*0b80*/  IMAD.MOV.U32 R7, RZ, RZ, -0x1 ;  /* 0xffffffffff077424 */ /* 0x000fe200078e00ff */
[----:B------:R-:W-:-:S03]  /*0b90*/  ISETP.NE.AND.EX P0, PT, R21, RZ, PT, P0 ;  /* 0x000000ff1500720c */ /* 0x000fc60003f05300 */
[----:B------:R-:W0:Y:S01]  /*0ba0*/  LDC R15, c[0x0][0x600] ;  /* 0x00018000ff0f7b82 */ /* 0x000e220000000800 */
[-CC-:B-1----:R-:W-:Y:S02]  /*0bb0*/  SHF.R.U64 R13, R6, R8.reuse, R5.reuse ;  /* 0x00000008060d7219 */ /* 0x182fe40000001205 */
[----:B------:R-:W-:-:S05]  /*0bc0*/  SHF.R.U32.HI R0, RZ, R8, R5 ;  /* 0x00000008ff007219 */ /* 0x000fca0000011605 */
[----:B------:R-:W1:Y:S01]  /*0bd0*/  LDC R22, c[0x0][0x648] ;  /* 0x00019200ff167b82 */ /* 0x000e620000000800 */
[-CC-:B--2---:R-:W-:Y:S02]  /*0be0*/  SHF.R.U64 R29, R13, R11.reuse, R0.reuse ;  /* 0x0000000b0d1d7219 */ /* 0x184fe40000001200 */
[----:B------:R-:W-:-:S05]  /*0bf0*/  SHF.R.U32.HI R5, RZ, R11, R0 ;  /* 0x0000000bff057219 */ /* 0x000fca0000011600 */
[----:B------:R-:W2:Y:S01]  /*0c00*/  LDC R24, c[0x0][0x638] ;  /* 0x00018e00ff187b82 */ /* 0x000ea20000000800 */
[-CC-:B---3--:R-:W-:Y:S02]  /*0c10*/  SHF.R.U64 R14, R29, R12.reuse, R5.reuse ;  /* 0x0000000c1d0e7219 */ /* 0x188fe40000001205 */
[-C--:B------:R-:W-:Y:S02]  /*0c20*/  SHF.L.U32 R0, R7, R12.reuse, RZ ;  /* 0x0000000c07007219 */ /* 0x080fe400000006ff */
[----:B------:R-:W-:Y:S01]  /*0c30*/  SHF.R.U32.HI R5, RZ, R12, R5 ;  /* 0x0000000cff057219 */ /* 0x000fe20000011605 */
[----:B------:R-:W-:Y:S01]  /*0c40*/  IMAD.MOV.U32 R4, RZ, RZ, R14 ;  /* 0x000000ffff047224 */ /* 0x000fe200078e000e */
[----:B------:R-:W-:Y:S01]  /*0c50*/  LOP3.LUT R10, RZ, R0, RZ, 0x33, !PT ;  /* 0x00000000ff0a7212 */ /* 0x000fe200078e33ff */
[----:B------:R-:W3:Y:S01]  /*0c60*/  LDC R26, c[0x0][0x610] ;  /* 0x00018400ff1a7b82 */ /* 0x000ee20000000800 */
[----:B------:R-:W-:Y:S05]  /*0c70*/  @!P0 BRA `(.L_x_10) ;  /* 0x0000000000288947 */ /* 0x000fea0003800000 */
[----:B------:R-:W4:Y:S02]  /*0c80*/  LDC R9, c[0x0][0x64c] ;  /* 0x00019300ff097b82 */ /* 0x000f240000000800 */
[----:B----4-:R-:W-:-:S05]  /*0c90*/  IADD3 R9, P0, R14, R9, RZ ;  /* 0x000000090e097210 */ /* 0x010fca0007f1e0ff */
        /* <DEDUP_REMOVED lines=8> */
.L_x_10:
[----:B-1----:R-:W-:Y:S01]  /*0d20*/  SHF.R.U64 R4, R4, R22, R5 ;  /* 0x0000001604047219 */ /* 0x002fe20000001205 */
[----:B0-----:R-:W-:Y:S01]  /*0d30*/  VIADD R6, R15, 0xffffffff ;  /* 0xffffffff0f067836 */ /* 0x001fe20000000000 */
[----:B------:R-:W-:Y:S01]  /*0d40*/  SHF.L.U32 R0, R25, R12, RZ ;  /* 0x0000000c19007219 */ /* 0x000fe200000006ff */
[----:B------:R-:W-:Y:S01]  /*0d50*/  IMAD.MOV.U32 R22, RZ, RZ, R27 ;  /* 0x000000ffff167224 */ /* 0x000fe200078e001b */
[----:B------:R-:W-:Y:S01]  /*0d60*/  LOP3.LUT R5, R29, R10, RZ, 0xc0, !PT ;  /* 0x0000000a1d057212 */ /* 0x000fe200078ec0ff */
[----:B------:R-:W-:Y:S01]  /*0d70*/  IMAD.MOV R7, RZ, RZ, -R4 ;  /* 0x000000ffff077224 */ /* 0x000fe200078e0a04 */
[----:B------:R-:W-:Y:S02]  /*0d80*/  SEL R3, R3, R28, !P1 ;  /* 0x0000001c03037207 */ /* 0x000fe40004800000 */
[----:B------:R-:W-:Y:S01]  /*0d90*/  LOP3.LUT R6, R13, R6, RZ, 0xc0, !PT ;  /* 0x000000060d067212 */ /* 0x000fe200078ec0ff */
[----:B------:R-:W-:Y:S02]  /*0da0*/  IMAD R4, R0, R4, R5 ;  /* 0x0000000400047224 */ /* 0x000fe400078e0205 */
[----:B--2---:R-:W-:-:S02]  /*0db0*/  IMAD R0, R7, R24, R14 ;  /* 0x0000001807007224 */ /* 0x004fc400078e020e */
[----:B---3--:R-:W-:Y:S02]  /*0dc0*/  IMAD R3, R4, R26, R3 ;  /* 0x0000001a04037224 */ /* 0x008fe400078e0203 */
[----:B------:R-:W-:Y:S02]  /*0dd0*/  IMAD.MOV.U32 R5, RZ, RZ, 0x1 ;  /* 0x00000001ff057424 */ /* 0x000fe400078e00ff */
[----:B------:R-:W-:-:S03]  /*0de0*/  IMAD R4, R0, R15, R6 ;  /* 0x0000000f00047224 */ /* 0x000fc600078e0206 */
[----:B------:R-:W-:Y:S02]  /*0df0*/  PRMT R0, R5, 0x7610, R0 ;  /* 0x0000761005007816 */ /* 0x000fe40000000000 */
[----:B------:R-:W-:Y:S02]  /*0e00*/  SEL R152, R4, R3, !P1 ;  /* 0x0000000304987207 */ /* 0x000fe40004800000 */
[----:B------:R-:W-:-:S07]  /*0e10*/  SEL R153, R3, R4, !P1 ;  /* 0x0000000403997207 */ /* 0x000fce0004800000 */
.L_x_8:
[----:B------:R-:W-:-:S08]  /*0e20*/  NOP ;  /* 0x0000000000007918 */ /* 0x000fd00000000000 */
[----:B------:R-:W0:Y:S02]  /*0e30*/  USETMAXREG.TRY_ALLOC.CTAPOOL UP0, 0xe8 ;  /* 0x000000e8000079c8 */ /* 0x000e240008000600 */
[----:B0-----:R-:W-:-:S13]  /*0e40*/  PLOP3.LUT P0, PT, PT, PT, UP0, 0x80, 0x0 ;  /* 0x000000000000781c */ /* 0x001fda0003f0f008 */
[----:B------:R-:W-:Y:S05]  /*0e50*/  @!P0 BRA `(.L_x_8) ;  /* 0xfffffffc00f08947 */ /* 0x000fea000383ffff */
[----:B------:R-:W-:Y:S01]  /*0e60*/  ULDC.64 UR4, c[0x0][0x598] ;  /* 0x0001660000047ab9 */ /* 0x000fe20000000a00 */
[----:B------:R-:W-:Y:S01]  /*0e70*/  ULDC.64 UR36, c[0x0][0x208] ;  /* 0x0000820000247ab9 */ /* 0x000fe20000000a00 */
[----:B------:R-:W-:-:S04]  /*0e80*/  ISETP.NE.U32.AND P0, PT, RZ, UR4, PT ;  /* 0x00000004ff007c0c */ /* 0x000fc8000bf05070 */
[----:B------:R-:W-:-:S13]  /*0e90*/  ISETP.NE.AND.EX P0, PT, RZ, UR5, PT, P0 ;  /* 0x00000005ff007c0c */ /* 0x000fda000bf05300 */
[----:B------:R-:W-:Y:S05]  /*0ea0*/  @!P0 BRA `(.L_x_11) ;  /* 0x00000000001c8947 */ /* 0x000fea0003800000 */
[----:B------:R-:W0:Y:S02]  /*0eb0*/  LDC.64 R4, c[0x0][0x598] ;  /* 0x00016600ff047b82 */ /* 0x000e240000000a00 */
[----:B0-----:R-:W2:Y:S02]  /*0ec0*/  LDG.E.64 R4, desc[UR36][R4.64] ;  /* 0x0000002404047981 */ /* 0x001ea4000c1e1b00 */
[----:B--2---:R-:W-:-:S04]  /*0ed0*/  ISETP.NE.U32.AND P0, PT, R4, RZ, PT ;  /* 0x000000ff0400720c */ /* 0x004fc80003f05070 */
[----:B------:R-:W-:-:S13]  /*0ee0*/  ISETP.NE.AND.EX P0, PT, R5, RZ, PT, P0 ;  /* 0x000000ff0500720c */ /* 0x000fda0003f05300 */
[----:B------:R-:W-:Y:S05]  /*0ef0*/  @!P0 BRA `(.L_x_11) ;  /* 0x0000000000088947 */ /* 0x000fea0003800000 */
[----:B------:R0:W5:Y:S01]  /*0f00*/  LD.E R154, desc[UR36][R4.64] ;  /* 0x00000024049a7980 */ /* 0x000162000c101900 */
[----:B------:R-:W-:Y:S05]  /*0f10*/  BRA `(.L_x_12) ;  /* 0x0000000000247947 */ /* 0x000fea0003800000 */
.L_x_11:
[----:B------:R-:W-:Y:S02]  /*0f20*/  ULDC.64 UR4, c[0x0][0x588] ;  /* 0x0001620000047ab9 */ /* 0x000fe40000000a00 */
[----:B------:R-:W-:-:S04]  /*0f30*/  ISETP.NE.U32.AND P0, PT, RZ, UR4, PT ;  /* 0x00000004ff007c0c */ /* 0x000fc8000bf05070 */
[----:B------:R-:W-:-:S13]  /*0f40*/  ISETP.NE.AND.EX P0, PT, RZ, UR5, PT, P0 ;  /* 0x00000005ff007c0c */ /* 0x000fda000bf05300 */
[----:B------:R-:W-:Y:S05]  /*0f50*/  @!P0 BRA `(.L_x_13) ;  /* 0x00000000000c8947 */ /* 0x000fea0003800000 */
[----:B------:R-:W0:Y:S02]  /*0f60*/  LDC.64 R154, c[0x0][0x588] ;  /* 0x00016200ff9a7b82 */ /* 0x000e240000000a00 */
[----:B0-----:R1:W5:Y:S01]  /*0f70*/  LDG.E R154, desc[UR36][R154.64] ;  /* 0x000000249a9a7981 */ /* 0x001362000c1e1900 */
[----:B------:R-:W-:Y:S05]  /*0f80*/  BRA `(.L_x_12) ;  /* 0x0000000000087947 */ /* 0x000fea0003800000 */
.L_x_13:
[----:B------:R-:W-:Y:S02]  /*0f90*/  ULDC UR4, c[0x0][0x580] ;  /* 0x0001600000047ab9 */ /* 0x000fe40000000800 */
[----:B------:R-:W-:-:S07]  /*0fa0*/  IMAD.U32 R154, RZ, RZ, UR4 ;  /* 0x00000004ff9a7e24 */ /* 0x000fce000f8e00ff */
.L_x_12:
[----:B------:R-:W-:Y:S02]  /*0fb0*/  ULDC.64 UR4, c[0x0][0x5a0] ;  /* 0x0001680000047ab9 */ /* 0x000fe40000000a00 */
[----:B------:R-:W-:-:S04]  /*0fc0*/  ISETP.NE.U32.AND P0, PT, RZ, UR4, PT ;  /* 0x00000004ff007c0c */ /* 0x000fc8000bf05070 */
[----:B------:R-:W-:-:S13]  /*0fd0*/  ISETP.NE.AND.EX P0, PT, RZ, UR5, PT, P0 ;  /* 0x00000005ff007c0c */ /* 0x000fda000bf05300 */
[----:B------:R-:W-:Y:S05]  /*0fe0*/  @!P0 BRA `(.L_x_14) ;  /* 0x00000000001c8947 */ /* 0x000fea0003800000 */
[----:B0-----:R-:W0:Y:S02]  /*0ff0*/  LDC.64 R4, c[0x0][0x5a0] ;  /* 0x00016800ff047b82 */ /* 0x001e240000000a00 */
[----:B0-----:R-:W2:Y:S02]  /*1000*/  LDG.E.64 R4, desc[UR36][R4.64] ;  /* 0x0000002404047981 */ /* 0x001ea4000c1e1b00 */
[----:B--2---:R-:W-:-:S04]  /*1010*/  ISETP.NE.U32.AND P0, PT, R4, RZ, PT ;  /* 0x000000ff0400720c */ /* 0x004fc80003f05070 */
[----:B------:R-:W-:-:S13]  /*1020*/  ISETP.NE.AND.EX P0, PT, R5, RZ, PT, P0 ;  /* 0x000000ff0500720c */ /* 0x000fda0003f05300 */
[----:B------:R-:W-:Y:S05]  /*1030*/  @!P0 BRA `(.L_x_14) ;  /* 0x0000000000088947 */ /* 0x000fea0003800000 */
[----:B-1----:R0:W5:Y:S01]  /*1040*/  LD.E R155, desc[UR36][R4.64] ;  /* 0x00000024049b7980 */ /* 0x002162000c101900 */
[----:B------:R-:W-:Y:S05]  /*1050*/  BRA `(.L_x_15) ;  /* 0x0000000000247947 */ /* 0x000fea0003800000 */
.L_x_14:
[----:B------:R-:W-:Y:S02]  /*1060*/  ULDC.64 UR4, c[0x0][0x590] ;  /* 0x0001640000047ab9 */ /* 0x000fe40000000a00 */
[----:B------:R-:W-:-:S04]  /*1070*/  ISETP.NE.U32.AND P0, PT, RZ, UR4, PT ;  /* 0x00000004ff007c0c */ /* 0x000fc8000bf05070 */
[----:B------:R-:W-:-:S13]  /*1080*/  ISETP.NE.AND.EX P0, PT, RZ, UR5, PT, P0 ;  /* 0x00000005ff007c0c */ /* 0x000fda000bf05300 */
[----:B------:R-:W-:Y:S05]  /*1090*/  @!P0 BRA `(.L_x_16) ;  /* 0x00000000000c8947 */ /* 0x000fea0003800000 */
[----:B0-----:R-:W1:Y:S02]  /*10a0*/  LDC.64 R4, c[0x0][0x590] ;  /* 0x00016400ff047b82 */ /* 0x001e640000000a00 */
[----:B-1----:R1:W5:Y:S01]  /*10b0*/  LDG.E R155, desc[UR36][R4.64] ;  /* 0x00000024049b7981 */ /* 0x002362000c1e1900 */
[----:B------:R-:W-:Y:S05]  /*10c0*/  BRA `(.L_x_15) ;  /* 0x0000000000087947 */ /* 0x000fea0003800000 */
.L_x_16:
[----:B------:R-:W-:Y:S02]  /*10d0*/  ULDC UR4, c[0x0][0x584] ;  /* 0x0001610000047ab9 */ /* 0x000fe40000000800 */
[----:B-1----:R-:W-:-:S07]  /*10e0*/  IMAD.U32 R155, RZ, RZ, UR4 ;  /* 0x00000004ff9b7e24 */ /* 0x002fce000f8e00ff */
.L_x_15:
[----:B------:R-:W-:-:S13]  /*10f0*/  LOP3.LUT P0, RZ, R0, 0xff, RZ, 0xc0, !PT ;  /* 0x000000ff00ff7812 */ /* 0x000fda000780c0ff */
[----:B------:R-:W-:Y:S05]  /*1100*/  @!P0 EXIT ;  /* 0x000000000000894d */ /* 0x000fea0003800000 */
[----:B------:R-:W-:Y:S01]  /*1110*/  ULDC UR4, c[0x0][0x28c] ;  /* 0x0000a30000047ab9 */ /* 0x000fe20000000800 */
[----:B------:R-:W-:Y:S01]  /*1120*/  UMOV UR38, URZ ;  /* 0x0000003f00267c82 */ /* 0x000fe20008000000 */
[----:B------:R-:W-:Y:S01]  /*1130*/  UIADD3 UR4, UR4, 0x1f, URZ ;  /* 0x0000001f04047890 */ /* 0x000fe2000fffe03f */
[----:B------:R-:W-:-:S03]  /*1140*/  UMOV UR39, URZ ;  /* 0x0000003f00277c82 */ /* 0x000fc60008000000 */
[----:B------:R-:W-:-:S04]  /*1150*/  USHF.R.S32.HI UR5, URZ, 0x1f, UR4 ;  /* 0x0000001f3f057899 */ /* 0x000fc80008011404 */
[----:B------:R-:W-:-:S04]  /*1160*/  ULEA.HI UR5, UR5, UR4, URZ, 0x5 ;  /* 0x0000000405057291 */ /* 0x000fc8000f8f283f */
[----:B------:R-:W-:-:S12]  /*1170*/  USHF.R.S32.HI UR40, URZ, 0x5, UR5 ;  /* 0x000000053f287899 */ /* 0x000fd80008011405 */
.L_x_294:
[----:B------:R-:W-:Y:S01]  /*1180*/  LOP3.LUT R0, R18, 0x80, RZ, 0xc0, !PT ;  /* 0x0000008012007812 */ /* 0x000fe200078ec0ff */
[----:B------:R-:W2:Y:S01]  /*1190*/  S2UR UR7, SR_CgaCtaId ;  /* 0x00000000000779c3 */ /* 0x000ea20000008800 */
[----:B------:R-:W-:Y:S02]  /*11a0*/  UMOV UR6, 0x400 ;  /* 0x0000040000067882 */ /* 0x000fe40000000000 */
[----:B------:R-:W-:-:S06]  /*11b0*/  SHF.R.U32.HI R0, RZ, 0x7, R0 ;  /* 0x00000007ff007819 */ /* 0x000fcc0000011600 */
[----:B---3--:R-:W3:Y:S01]  /*11c0*/  SHFL.IDX PT, R0, R0, RZ, 0x1f ;  /* 0x00001fff00007589 */ /* 0x008ee200000e0000 */
[----:B--2---:R-:W-:Y:S01]  /*11d0*/  ULEA UR6, UR7, UR6, 0x18 ;  /* 0x0000000607067291 */ /* 0x004fe2000f8ec03f */
[----:B---3--:R-:W-:-:S13]  /*11e0*/  R2UR UR4, R0 ;  /* 0x00000000000472ca */ /* 0x008fda00000e0000 */
[----:B------:R-:W-:-:S04]  /*11f0*/  ULEA.HI UR5, UR4, UR4, URZ, 0x1 ;  /* 0x0000000404057291 */ /* 0x000fc8000f8f083f */
[----:B------:R-:W-:-:S04]  /*1200*/  ULOP3.LUT UR5, UR5, 0x1ffffe, URZ, 0xc0, !UPT ;  /* 0x001ffffe05057892 */ /* 0x000fc8000f8ec03f */
[----:B------:R-:W-:-:S03]  /*1210*/  UIADD3 UR5, UR4, -UR5, URZ ;  /* 0x8000000504057290 */ /* 0x000fc6000fffe03f */
[----:B------:R-:W-:Y:S01]  /*1220*/  ULDC UR4, c[0x0][0x28c] ;  /* 0x0000a30000047ab9 */ /* 0x000fe20000000800 */
[----:B------:R-:W-:Y:S01]  /*1230*/  ULEA UR5, UR5, UR6, 0xb ;  /* 0x0000000605057291 */ /* 0x000fe2000f8e583f */
[----:B------:R-:W-:-:S03]  /*1240*/  ISETP.LT.AND P0, PT, RZ, UR4, PT ;  /* 0x00000004ff007c0c */ /* 0x000fc6000bf01270 */
[----:B------:R-:W-:-:S04]  /*1250*/  UIADD3 UR5, UR5, 0x100, URZ ;  /* 0x0000010005057890 */ /* 0x000fc8000fffe03f */
[----:B------:R-:W-:-:S04]  /*1260*/  USHF.R.U32.HI UR5, URZ, 0x4, UR5 ;  /* 0x000000043f057899 */ /* 0x000fc80008011605 */
[----:B------:R-:W-:-:S04]  /*1270*/  ULOP3.LUT UR5, UR5, 0x3fff, URZ, 0xc0, !UPT ;  /* 0x00003fff05057892 */ /* 0x000fc8000f8ec03f */
[----:B------:R-:W-:Y:S01]  /*1280*/  ULOP3.LUT UR41, UR5, 0x10000, URZ, 0xfc, !UPT ;  /* 0x0001000005297892 */ /* 0x000fe2000f8efc3f */
[----:B0---4-:R-:W-:Y:S11]  /*1290*/  @P0 BRA `(.L_x_17) ;  /* 0x0000000000400947 */ /* 0x011ff60003800000 */
[----:B------:R-:W-:Y:S01]  /*12a0*/  MOV R0, 0x0 ;  /* 0x0000000000007802 */ /* 0x000fe20000000f00 */
[----:B------:R-:W-:Y:S01]  /*12b0*/  ULDC.64 UR4, c[0x4][0x68] ;  /* 0x01001a0000047ab9 */ /* 0x000fe20000000a00 */
[----:B------:R-:W-:Y:S01]  /*12c0*/  ULDC.64 UR6, c[0x4][0x8] ;  /* 0x0100020000067ab9 */ /* 0x000fe20000000a00 */
[----:B01----:R-:W-:Y:S01]  /*12d0*/  IMAD.U32 R4, RZ, RZ, UR4 ;  /* 0x00000004ff047e24 */ /* 0x003fe2000f8e00ff */
[----:B------:R0:W1:Y:S01]  /*12e0*/  LDC.64 R14, c[0x4][R0] ;  /* 0x01000000000e7b82 */ /* 0x0000620000000a00 */
[----:B------:R-:W-:Y:S01]  /*12f0*/  IMAD.U32 R5, RZ, RZ, UR5 ;  /* 0x00000005ff057e24 */ /* 0x000fe2000f8e00ff */
[----:B------:R-:W-:Y:S01]  /*1300*/  ULDC.64 UR4, c[0x4][0x70] ;  /* 0x01001c0000047ab9 */ /* 0x000fe20000000a00 */
[----:B------:R-:W-:Y:S02]  /*1310*/  IMAD.U32 R10, RZ, RZ, UR6 ;  /* 0x00000006ff0a7e24 */ /* 0x000fe4000f8e00ff */
[----:B------:R-:W-:Y:S02]  /*1320*/  IMAD.U32 R6, RZ, RZ, UR4 ;  /* 0x00000004ff067e24 */ /* 0x000fe4000f8e00ff */
[----:B------:R-:W-:-:S02]  /*1330*/  IMAD.U32 R7, RZ, RZ, UR5 ;  /* 0x00000005ff077e24 */ /* 0x000fc4000f8e00ff */
[----:B------:R-:W-:Y:S02]  /*1340*/  IMAD.U32 R11, RZ, RZ, UR7 ;  /* 0x00000007ff0b7e24 */ /* 0x000fe4000f8e00ff */
[----:B------:R-:W-:Y:S02]  /*1350*/  IMAD.MOV.U32 R8, RZ, RZ, 0x1e1 ;  /* 0x000001e1ff087424 */ /* 0x000fe400078e00ff */
[----:B------:R-:W-:Y:S02]  /*1360*/  IMAD.MOV.U32 R12, RZ, RZ, 0x1 ;  /* 0x00000001ff0c7424 */ /* 0x000fe400078e00ff */
[----:B0-----:R-:W-:-:S07]  /*1370*/  IMAD.MOV.U32 R13, RZ, RZ, RZ ;  /* 0x000000ffff0d7224 */ /* 0x001fce00078e00ff */
[----:B------:R-:W-:-:S07]  /*1380*/  LEPC R20, `(.L_x_17) ;  /* 0x000000001014794e */ /* 0x000fce0000000000 */
[----:B-1---5:R-:W-:Y:S05]  /*1390*/  CALL.ABS.NOINC R14 ;  /* 0x000000000e007343 */ /* 0x022fea0003c00000 */
.L_x_17:
[----:B------:R-:W-:-:S04]  /*13a0*/  LOP3.LUT R0, R19, 0x1, RZ, 0xfc, !PT ;  /* 0x0000000113007812 */ /* 0x000fc800078efcff */
[----:B------:R-:W-:-:S13]  /*13b0*/  ISETP.NE.AND P0, PT, R0, 0x3, PT ;  /* 0x000000030000780c */ /* 0x000fda0003f05270 */
[----:B------:R-:W-:Y:S05]  /*13c0*/  @!P0 BRA `(.L_x_18) ;  /* 0x0000000000048947 */ /* 0x000fea0003800000 */
[----:B------:R-:W-:Y:S01]  /*13d0*/  BPT.TRAP 0x1 ;  /* 0x000000040000795c */ /* 0x000fe20000300000 */
.L_x_18:
[----:B------:R-:W2:Y:S01]  /*13e0*/  S2UR UR5, SR_CgaCtaId ;  /* 0x00000000000579c3 */ /* 0x000ea20000008800 */
[----:B------:R-:W-:Y:S01]  /*13f0*/  UMOV UR4, 0x400 ;  /* 0x0000040000047882 */ /* 0x000fe20000000000 */
[----:B------:R-:W-:Y:S02]  /*1400*/  IMAD.U32 R0, RZ, RZ, UR38 ;  /* 0x00000026ff007e24 */ /* 0x000fe4000f8e00ff */
[----:B------:R-:W-:-:S03]  /*1410*/  IMAD.U32 R3, RZ, RZ, UR39 ;  /* 0x00000027ff037e24 */ /* 0x000fc6000f8e00ff */
[----:B------:R-:W-:Y:S01]  /*1420*/  SHF.L.U32 R0, R0, 0x1f, RZ ;  /* 0x0000001f00007819 */ /* 0x000fe200000006ff */
[----:B--2---:R-:W-:-:S06]  /*1430*/  ULEA UR4, UR5, UR4, 0x18 ;  /* 0x0000000405047291 */ /* 0x004fcc000f8ec03f */
[----:B------:R-:W-:-:S04]  /*1440*/  IMAD.U32 R6, RZ, RZ, UR4 ;  /* 0x00000004ff067e24 */ /* 0x000fc8000f8e00ff */
[----:B------:R-:W-:-:S04]  /*1450*/  IMAD R3, R3, 0x8, R6 ;  /* 0x0000000803037824 */ /* 0x000fc800078e0206 */
[----:B------:R2:W3:Y:S01]  /*1460*/  SYNCS.PHASECHK.TRANS64.TRYWAIT P1, [R3+URZ], R0 ;  /* 0x00000000030075a7 */ /* 0x0004e2000802017f */
[----:B------:R-:W-:Y:S05]  /*1470*/  @!P0 BRA `(.L_x_19) ;  /* 0x0000000000048947 */ /* 0x000fea0003800000 */
[----:B------:R-:W-:Y:S01]  /*1480*/  BPT.TRAP 0x1 ;  /* 0x000000040000795c */ /* 0x000fe20000300000 */
.L_x_19:
[----:B---3--:R-:W-:Y:S05]  /*1490*/  @P1 BRA `(.L_x_20) ;  /* 0x0000000000081947 */ /* 0x008fea0003800000 */
[----:B------:R-:W3:Y:S02]  /*14a0*/  SYNCS.PHASECHK.TRANS64.TRYWAIT P1, [R3+URZ], R0 ;  /* 0x00000000030075a7 */ /* 0x000ee4000802017f */
[----:B---3--:R-:W-:Y:S05]  /*14b0*/  @!P1 BRA `(.L_x_21) ;  /* 0x0000008800489947 */ /* 0x008fea0003800000 */
.L_x_20:
[----:B------:R-:W-:-:S04]  /*14c0*/  UISETP.LT.AND UP0, UPT, UR40, 0x1, UPT ;  /* 0x000000012800788c */ /* 0x000fc8000bf01270 */
[----:B------:R-:W-:-:S06]  /*14d0*/  USEL UR4, UR40, 0x1, UP0 ;  /* 0x0000000128047887 */ /* 0x000fcc0008000000 */
[----:B--23--:R-:W-:Y:S01]  /*14e0*/  IMAD.U32 R0, RZ, RZ, UR4 ;  /* 0x00000004ff007e24 */ /* 0x00cfe2000f8e00ff */
[----:B------:R-:W-:Y:S05]  /*14f0*/  WARPSYNC.ALL ;  /* 0x0000000000007948 */ /* 0x000fea0003800000 */
[----:B------:R-:W-:-:S04]  /*1500*/  IADD3 R0, -R0, UR40, RZ ;  /* 0x0000002800007c10 */ /* 0x000fc8000fffe1ff */
[----:B------:R-:W-:Y:S02]  /*1510*/  ISETP.GE.AND P1, PT, R0, 0x1, PT ;  /* 0x000000010000780c */ /* 0x000fe40003f26270 */
[----:B------:R-:W-:Y:S01]  /*1520*/  R2UR UR4, R6 ;  /* 0x00000000060472ca */ /* 0x000fe200000e0000 */
[----:B------:R-:W-:Y:S01]  /*1530*/  WARPGROUP.ARRIVE ;  /* 0x00000000000079c5 */ /* 0x000fe20000000000 */
[----:B------:R-:W-:Y:S01]  /*1540*/  UMOV UR5, 0xc0000010 ;  /* 0xc000001000057882 */ /* 0x000fe20000000000 */
[----:B------:R-:W-:-:S10]  /*1550*/  UMOV UR7, 0xc0000010 ;  /* 0xc000001000077882 */ /* 0x000fd40000000000 */
[----:B------:R-:W-:-:S04]  /*1560*/  UIADD3 UR4, UR4, 0x8100, URZ ;  /* 0x0000810004047890 */ /* 0x000fc8000fffe03f */
[----:B------:R-:W-:-:S04]  /*1570*/  USHF.R.U32.HI UR4, URZ, 0x4, UR4 ;  /* 0x000000043f047899 */ /* 0x000fc80008011604 */
[----:B------:R-:W-:-:S04]  /*1580*/  ULOP3.LUT UR4, UR4, 0x3fff, URZ, 0xc0, !UPT ;  /* 0x00003fff04047892 */ /* 0x000fc8000f8ec03f */
[----:B------:R-:W-:Y:S02]  /*1590*/  ULOP3.LUT UR9, UR4, 0x10000, URZ, 0xfc, !UPT ;  /* 0x0001000004097892 */ /* 0x000fe4000f8efc3f */
[----:B------:R-:W-:Y:S02]  /*15a0*/  ULEA UR4, UR39, UR41, 0x9 ;  /* 0x0000002927047291 */ /* 0x000fe4000f8e483f */
[----:B------:R-:W-:-:S09]  /*15b0*/  ULEA UR6, UR39, UR9, 0x8 ;  /* 0x0000000927067291 */ /* 0x000fd2000f8e403f */
[----:B------:R-:W-:Y:S01]  /*15c0*/  IGMMA.64x128x32.S8.S8 R88, gdesc[UR4], RZ, !UPT, gsb0 ;  /* 0x03600000045879f1 */ /* 0x000fe2000c0410ff */
[----:B------:R-:W-:Y:S01]  /*15d0*/  UIADD3 UR4, UR4, 0x100, URZ ;  /* 0x0000010004047890 */ /* 0x000fe2000fffe03f */
[----:B------:R-:W-:Y:S01]  /*15e0*/  UMOV UR5, 0xc0000010 ;  /* 0xc000001000057882 */ /* 0x000fe20000000000 */
[----:B------:R-:W-:Y:S02]  /*15f0*/  WARPGROUP.DEPBAR.LE gsb0, 0x0 ;  /* 0x00008000000079c5 */ /* 0x000fe40000010000 */
[----:B------:R-:W-:-:S06]  /*1600*/  WARPGROUP.ARRIVE ;  /* 0x00000000000079c5 */ /* 0x000fcc0000000000 */
[----:B------:R-:W-:Y:S03]  /*1610*/  IGMMA.64x128x32.S8.S8 R24, gdesc[UR4], RZ, !UPT, gsb0 ;  /* 0x03600000041879f1 */ /* 0x000fe6000c0410ff */
[----:B------:R-:W-:Y:S02]  /*1620*/  WARPGROUP.DEPBAR.LE gsb0, 0x0 ;  /* 0x00008000000079c5 */ /* 0x000fe40000010000 */
[----:B------:R-:W-:Y:S05]  /*1630*/  @!P1 BRA `(.L_x_22) ;  /* 0x0000000000dc9947 */ /* 0x000fea0003800000 */
[----:B------:R-:W-:Y:S02]  /*1640*/  UIADD3 UR4, UR39, 0x1, URZ ;  /* 0x0000000127047890 */ /* 0x000fe4000fffe03f */
[----:B------:R-:W-:Y:S02]  /*1650*/  IMAD.U32 R3, RZ, RZ, UR39 ;  /* 0x00000027ff037e24 */ /* 0x000fe4000f8e00ff */
[----:B------:R-:W-:-:S04]  /*1660*/  UISETP.NE.AND UP0, UPT, UR4, 0x4, UPT ;  /* 0x000000040400788c */ /* 0x000fc8000bf05270 */
[----:B------:R-:W-:Y:S02]  /*1670*/  USEL UR5, URZ, 0x1, UP0 ;  /* 0x000000013f057887 */ /* 0x000fe40008000000 */
[----:B------:R-:W-:Y:S02]  /*1680*/  USEL UR8, UR4, URZ, UP0 ;  /* 0x0000003f04087287 */ /* 0x000fe40008000000 */
[----:B------:R-:W-:-:S06]  /*1690*/  ULOP3.LUT UR5, UR38, UR5, URZ, 0x3c, !UPT ;  /* 0x0000000526057292 */ /* 0x000fcc000f8e3c3f */
[----:B------:R-:W-:-:S07]  /*16a0*/  IMAD.U32 R7, RZ, RZ, UR5 ;  /* 0x00000005ff077e24 */ /* 0x000fce000f8e00ff */
.L_x_29:
[----:B------:R-:W-:Y:S05]  /*16b0*/  @!P0 BRA `(.L_x_23) ;  /* 0x0000000000048947 */ /* 0x000fea0003800000 */
[----:B------:R-:W-:Y:S01]  /*16c0*/  BPT.TRAP 0x1 ;  /* 0x000000040000795c */ /* 0x000fe20000300000 */
.L_x_23:
[----:B------:R-:W2:Y:S01]  /*16d0*/  S2UR UR5, SR_CgaCtaId ;  /* 0x00000000000579c3 */ /* 0x000ea20000008800 */
[----:B------:R-:W-:Y:S01]  /*16e0*/  UMOV UR4, 0x400 ;  /* 0x0000040000047882 */ /* 0x000fe20000000000 */
[----:B01----:R-:W-:Y:S01]  /*16f0*/  IMAD.U32 R5, RZ, RZ, UR8 ;  /* 0x00000008ff057e24 */ /* 0x003fe2000f8e00ff */
[----:B------:R-:W-:Y:S01]  /*1700*/  SHF.L.U32 R4, R7, 0x1f, RZ ;  /* 0x0000001f07047819 */ /* 0x000fe200000006ff */
[----:B--2---:R-:W-:-:S06]  /*1710*/  ULEA UR4, UR5, UR4, 0x18 ;  /* 0x0000000405047291 */ /* 0x004fcc000f8ec03f */
[----:B------:R-:W-:-:S04]  /*1720*/  IMAD.U32 R6, RZ, RZ, UR4 ;  /* 0x00000004ff067e24 */ /* 0x000fc8000f8e00ff */
[----:B------:R-:W-:-:S04]  /*1730*/  IMAD R5, R5, 0x8, R6 ;  /* 0x0000000805057824 */ /* 0x000fc800078e0206 */
[----:B------:R0:W1:Y:S01]  /*1740*/  SYNCS.PHASECHK.TRANS64.TRYWAIT P1, [R5+URZ], R4 ;  /* 0x00000004050075a7 */ /* 0x000062000802017f */
[----:B------:R-:W-:Y:S05]  /*1750*/  @!P0 BRA `(.L_x_24) ;  /* 0x0000000000048947 */ /* 0x000fea0003800000 */
[----:B------:R-:W-:Y:S01]  /*1760*/  BPT.TRAP 0x1 ;  /* 0x000000040000795c */ /* 0x000fe20000300000 */
.L_x_24:
[----:B-1----:R-:W-:Y:S05]  /*1770*/  @P1 BRA `(.L_x_25) ;  /* 0x0000000000081947 */ /* 0x002fea0003800000 */
[----:B------:R-:W1:Y:S02]  /*1780*/  SYNCS.PHASECHK.TRANS64.TRYWAIT P1, [R5+URZ], R4 ;  /* 0x00000004050075a7 */ /* 0x000e64000802017f */
[----:B-1----:R-:W-:Y:S05]  /*1790*/  @!P1 BRA `(.L_x_26) ;  /* 0x0000008400a49947 */ /* 0x002fea0003800000 */
.L_x_25:
[----:B------:R-:W-:Y:S01]  /*17a0*/  ULEA UR4, UR8, UR41, 0x9 ;  /* 0x0000002908047291 */ /* 0x000fe2000f8e483f */
[----:B------:R-:W-:Y:S01]  /*17b0*/  WARPGROUP.ARRIVE ;  /* 0x00000000000079c5 */ /* 0x000fe20000000000 */
[----:B------:R-:W-:Y:S01]  /*17c0*/  ULEA UR6, UR8, UR9, 0x8 ;  /* 0x0000000908067291 */ /* 0x000fe2000f8e403f */
[----:B------:R-:W-:Y:S01]  /*17d0*/  UMOV UR5, 0xc0000010 ;  /* 0xc000001000057882 */ /* 0x000fe20000000000 */
[----:B------:R-:W-:-:S07]  /*17e0*/  UMOV UR7, 0xc0000010 ;  /* 0xc000001000077882 */ /* 0x000fce0000000000 */
[----:B------:R-:W-:Y:S01]  /*17f0*/  IGMMA.64x128x32.S8.S8 R88, gdesc[UR4], R88, gsb0 ;  /* 0x03600000045879f1 */ /* 0x000fe20008041058 */
[----:B------:R-:W-:Y:S01]  /*1800*/  UIADD3 UR4, UR4, 0x100, URZ ;  /* 0x0000010004047890 */ /* 0x000fe2000fffe03f */
[----:B------:R-:W-:Y:S01]  /*1810*/  UMOV UR5, 0xc0000010 ;  /* 0xc000001000057882 */ /* 0x000fe20000000000 */
[----:B------:R-:W-:Y:S02]  /*1820*/  WARPGROUP.DEPBAR.LE gsb0, 0x0 ;  /* 0x00008000000079c5 */ /* 0x000fe40000010000 */
[----:B------:R-:W-:-:S06]  /*1830*/  WARPGROUP.ARRIVE ;  /* 0x00000000000079c5 */ /* 0x000fcc0000000000 */
[----:B------:R-:W-:Y:S03]  /*1840*/  IGMMA.64x128x32.S8.S8 R24, gdesc[UR4], R24, gsb0 ;  /* 0x03600000041879f1 */ /* 0x000fe60008041018 */
[----:B------:R-:W-:Y:S02]  /*1850*/  WARPGROUP.DEPBAR.LE gsb0, 0x0 ;  /* 0x00008000000079c5 */ /* 0x000fe40000010000 */
[----:B------:R-:W-:Y:S05]  /*1860*/  @!P0 BRA `(.L_x_27) ;  /* 0x0000000000048947 */ /* 0x000fea0003800000 */
[----:B------:R-:W-:Y:S01]  /*1870*/  BPT.TRAP 0x1 ;  /* 0x000000040000795c */ /* 0x000fe20000300000 */
.L_x_27:
[----:B------:R-:W-:-:S13]  /*1880*/  ISETP.NE.AND P1, PT, R157, RZ, PT ;  /* 0x000000ff9d00720c */ /* 0x000fda0003f25270 */
[----:B01----:R-:W-:-:S04]  /*1890*/  @P1 IMAD R4, R3, 0x8, R6 ;  /* 0x0000000803041824 */ /* 0x003fc800078e0206 */
[----:B------:R-:W-:-:S05]  /*18a0*/  @P1 VIADD R4, R4, 0x20 ;  /* 0x0000002004041836 */ /* 0x000fca0000000000 */
[----:B------:R-:W-:-:S04]  /*18b0*/  @P1 PRMT R4, R23, 0x654, R4 ;  /* 0x0000065417041816 */ /* 0x000fc80000000004 */
[----:B------:R0:W-:Y:S01]  /*18c0*/  @P1 SYNCS.ARRIVE.TRANS64.RED.A1T0 RZ, [R4+URZ], RZ ;  /* 0x000000ff04ff19a7 */ /* 0x0001e2000810043f */
[----:B------:R-:W-:-:S13]  /*18d0*/  ISETP.GT.U32.AND P1, PT, R19, 0x1, PT ;  /* 0x000000011300780c */ /* 0x000fda0003f24070 */
[----:B0-----:R-:W-:Y:S05]  /*18e0*/  @P1 BRA `(.L_x_28) ;  /* 0x0000000000041947 */ /* 0x001fea0003800000 */
[----:B------:R-:W-:Y:S01]  /*18f0*/  BPT.TRAP 0x1 ;  /* 0x000000040000795c */ /* 0x000fe20000300000 */
.L_x_28:
[----:B------:R-:W-:Y:S01]  /*1900*/  UIADD3 UR8, UR8, 0x1, URZ ;  /* 0x0000000108087890 */ /* 0x000fe2000fffe03f */
[C---:B------:R-:W-:Y:S01]  /*1910*/  ISETP.GT.AND P2, PT, R0.reuse, 0x1, PT ;  /* 0x000000010000780c */ /* 0x040fe20003f44270 */
[----:B------:R-:W-:Y:S02]  /*1920*/  VIADD R3, R3, 0x1 ;  /* 0x0000000103037836 */ /* 0x000fe40000000000 */
[----:B------:R-:W-:Y:S01]  /*1930*/  UISETP.NE.AND UP0, UPT, UR8, 0x4, UPT ;  /* 0x000000040800788c */ /* 0x000fe2000bf05270 */
[----:B------:R-:W-:Y:S02]  /*1940*/  VIADD R0, R0, 0xffffffff ;  /* 0xffffffff00007836 */ /* 0x000fe40000000000 */
[C---:B------:R-:W-:Y:S01]  /*1950*/  ISETP.NE.AND P1, PT, R3.reuse, 0x4, PT ;  /* 0x000000040300780c */ /* 0x040fe20003f25270 */
[----:B------:R-:W-:Y:S02]  /*1960*/  USEL UR4, URZ, 0x1, UP0 ;  /* 0x000000013f047887 */ /* 0x000fe40008000000 */
[----:B------:R-:W-:Y:S01]  /*1970*/  USEL UR8, UR8, URZ, UP0 ;  /* 0x0000003f08087287 */ /* 0x000fe20008000000 */
[----:B------:R-:W-:-:S03]  /*1980*/  SEL R3, R3, RZ, P1 ;  /* 0x000000ff03037207 */ /* 0x000fc60000800000 */
[----:B------:R-:W-:Y:S01]  /*1990*/  LOP3.LUT R7, R7, UR4, RZ, 0x3c, !PT ;  /* 0x0000000407077c12 */ /* 0x000fe2000f8e3cff */
[----:B------:R-:W-:Y:S07]  /*19a0*/  @P2 BRA `(.L_x_29) ;  /* 0xfffffffc00402947 */ /* 0x000fee000383ffff */
.L_x_22:
[----:B------:R-:W2:Y:S02]  /*19b0*/  LDC R0, c[0x0][0x28c] ;  /* 0x0000a300ff007b82 */ /* 0x000ea40000000800 */
[----:B--2---:R-:W-:-:S13]  /*19c0*/  ISETP.GE.AND P1, PT, R0, 0x1, PT ;  /* 0x000000010000780c */ /* 0x004fda0003f26270 */
[----:B------:R-:W-:Y:S05]  /*19d0*/  @!P1 BRA `(.L_x_30) ;  /* 0x0000000000409947 */ /* 0x000fea0003800000 */
[----:B------:R-:W-:Y:S05]  /*19e0*/  @!P0 BRA `(.L_x_31) ;  /* 0x0000000000048947 */ /* 0x000fea0003800000 */
[----:B------:R-:W-:Y:S01]  /*19f0*/  BPT.TRAP 0x1 ;  /* 0x000000040000795c */ /* 0x000fe20000300000 */
.L_x_31:
[----:B------:R-:W-:Y:S01]  /*1a00*/  ISETP.NE.AND P0, PT, R157, RZ, PT ;  /* 0x000000ff9d00720c */ /* 0x000fe20003f05270 */
[----:B------:R-:W-:-:S12]  /*1a10*/  UISETP.LT.AND UP1, UPT, UR40, 0x1, UPT ;  /* 0x000000012800788c */ /* 0x000fd8000bf21270 */
[----:B------:R-:W-:-:S05]  /*1a20*/  VOTEU.ANY UP0, P0 ;  /* 0x00000000003f7886 */ /* 0x000fca0000000100 */
[----:B------:R-:W-:-:S04]  /*1a30*/  @UP0 USEL UR4, UR40, 0x1, UP1 ;  /* 0x0000000128040887 */ /* 0x000fc80008800000 */
[----:B------:R-:W-:-:S06]  /*1a40*/  @UP0 UIADD3 UR4, UR39, UR40, -UR4 ;  /* 0x0000002827040290 */ /* 0x000fcc000fffe804 */
[----:B------:R-:W-:-:S04]  /*1a50*/  IMAD.U32 R0, RZ, RZ, UR4 ;  /* 0x00000004ff007e24 */ /* 0x000fc8000f8e00ff */
[----:B------:R-:W-:-:S05]  /*1a60*/  @P0 IMAD.SHL.U32 R0, R0, 0x8, RZ ;  /* 0x0000000800000824 */ /* 0x000fca00078e00ff */
[----:B------:R-:W-:-:S04]  /*1a70*/  @P0 LOP3.LUT R0, R0, 0x18, RZ, 0xc0, !PT ;  /* 0x0000001800000812 */ /* 0x000fc800078ec0ff */
[----:B------:R-:W-:-:S04]  /*1a80*/  @P0 IADD3 R0, R6, 0x20, R0 ;  /* 0x0000002006000810 */ /* 0x000fc80007ffe000 */
[----:B------:R-:W-:-:S04]  /*1a90*/  @P0 PRMT R0, R23, 0x654, R0 ;  /* 0x0000065417000816 */ /* 0x000fc80000000000 */
[----:B------:R2:W-:Y:S01]  /*1aa0*/  @P0 SYNCS.ARRIVE.TRANS64.RED.A1T0 RZ, [R0+URZ], RZ ;  /* 0x000000ff00ff09a7 */ /* 0x0005e2000810043f */
[----:B------:R-:W-:-:S13]  /*1ab0*/  ISETP.GT.U32.AND P0, PT, R19, 0x1, PT ;  /* 0x000000011300780c */ /* 0x000fda0003f04070 */
[----:B--2---:R-:W-:Y:S05]  /*1ac0*/  @P0 BRA `(.L_x_30) ;  /* 0x0000000000040947 */ /* 0x004fea0003800000 */
[----:B------:R-:W-:Y:S01]  /*1ad0*/  BPT.TRAP 0x1 ;  /* 0x000000040000795c */ /* 0x000fe20000300000 */
.L_x_30:
[----:B------:R-:W2:Y:S01]  /*1ae0*/  LDC R6, c[0x0][0x288] ;  /* 0x0000a200ff067b82 */ /* 0x000ea20000000800 */
[--C-:B------:R-:W-:Y:S01]  /*1af0*/  SHF.R.U32.HI R0, RZ, 0x2, R18.reuse ;  /* 0x00000002ff007819 */ /* 0x100fe20000011612 */
[----:B------:R-:W-:Y:S01]  /*1b00*/  UIADD3 UR39, UR40, UR39, URZ ;  /* 0x0000002728277290 */ /* 0x000fe2000fffe03f */
[----:B01----:R-:W-:Y:S01]  /*1b10*/  SHF.R.U32.HI R5, RZ, 0x7, R18 ;  /* 0x00000007ff057819 */ /* 0x003fe20000011612 */
[----:B------:R-:W-:Y:S01]  /*1b20*/  IMAD.SHL.U32 R9, R152, 0x80, RZ ;  /* 0x0000008098097824 */ /* 0x000fe200078e00ff */
[----:B------:R-:W-:Y:S01]  /*1b30*/  LOP3.LUT R3, R0, 0x7, RZ, 0xc0, !PT ;  /* 0x0000000700037812 */ /* 0x000fe200078ec0ff */
[----:B------:R-:W-:Y:S01]  /*1b40*/  USHF.R.U32.HI UR4, URZ, 0x2, UR39 ;  /* 0x000000023f047899 */ /* 0x000fe20008011627 */
[C---:B------:R-:W-:Y:S01]  /*1b50*/  LOP3.LUT R4, R18.reuse, 0x60, RZ, 0xc0, !PT ;  /* 0x0000006012047812 */ /* 0x040fe200078ec0ff */
[----:B------:R-:W-:Y:S01]  /*1b60*/  IMAD.SHL.U32 R20, R18, 0x2, RZ ;  /* 0x0000000212147824 */ /* 0x000fe200078e00ff */
[----:B------:R-:W-:Y:S01]  /*1b70*/  LOP3.LUT R0, R5, 0x1, RZ, 0xc0, !PT ;  /* 0x0000000105007812 */ /* 0x000fe200078ec0ff */
[----:B------:R-:W-:Y:S01]  /*1b80*/  ULOP3.LUT UR4, UR4, 0x1, URZ, 0xc0, !UPT ;  /* 0x0000000104047892 */ /* 0x000fe2000f8ec03f */
[----:B------:R-:W-:Y:S01]  /*1b90*/  SHF.R.U32.HI R8, RZ, 0x1, R4 ;  /* 0x00000001ff087819 */ /* 0x000fe20000011604 */
[----:B------:R-:W-:Y:S01]  /*1ba0*/  ULDC UR8, c[0x0][0x284] ;  /* 0x0000a10000087ab9 */ /* 0x000fe20000000800 */
[----:B------:R-:W-:Y:S01]  /*1bb0*/  UISETP.GT.U32.AND UP1, UPT, UR39, 0x3, UPT ;  /* 0x000000032700788c */ /* 0x000fe2000bf24070 */
[----:B------:R-:W-:Y:S01]  /*1bc0*/  IMAD.SHL.U32 R4, R0, 0x40, RZ ;  /* 0x0000004000047824 */ /* 0x000fe200078e00ff */
[--C-:B------:R-:W-:Y:S01]  /*1bd0*/  IADD3 R5, RZ, -R8, -R3.reuse ;  /* 0x80000008ff057210 */ /* 0x100fe20007ffe803 */
[----:B------:R-:W-:Y:S01]  /*1be0*/  UISETP.NE.U32.AND UP0, UPT, UR4, 0x1, UPT ;  /* 0x000000010400788c */ /* 0x000fe2000bf05070 */
[----:B------:R-:W-:Y:S01]  /*1bf0*/  SHF.R.S32.HI R152, RZ, 0x1f, R22 ;  /* 0x0000001fff987819 */ /* 0x000fe20000011416 */
[----:B------:R-:W-:Y:S01]  /*1c00*/  ULDC.64 UR6, c[0x0][0x5d0] ;  /* 0x0001740000067ab9 */ /* 0x000fe20000000a00 */
[----:B------:R-:W-:Y:S01]  /*1c10*/  LOP3.LUT R165, R4, 0x40, R3, 0xe2, !PT ;  /* 0x0000004004a57812 */ /* 0x000fe200078ee203 */
[----:B------:R-:W-:Y:S01]  /*1c20*/  UISETP.LT.U32.AND UP1, UPT, UR40, 0x4, UP1 ;  /* 0x000000042800788c */ /* 0x000fe20008f21070 */
[----:B------:R-:W-:Y:S01]  /*1c30*/  LOP3.LUT R3, R18, 0x3, RZ, 0xc0, !PT ;  /* 0x0000000312037812 */ /* 0x000fe200078ec0ff */
[----:B------:R-:W-:Y:S01]  /*1c40*/  UISETP.GT.U32.AND UP0, UPT, UR40, 0x3, !UP0 ;  /* 0x000000032800788c */ /* 0x000fe2000c704070 */
[C---:B------:R-:W-:Y:S01]  /*1c50*/  LOP3.LUT R20, R9.reuse, 0x6, R20, 0xf8, !PT ;  /* 0x0000000609147812 */ /* 0x040fe200078ef814 */
[----:B------:R-:W-:Y:S01]  /*1c60*/  IMAD R7, R152, UR6, RZ ;  /* 0x0000000698077c24 */ /* 0x000fe2000f8e02ff */
[----:B--2---:R-:W-:Y:S01]  /*1c70*/  ISETP.GE.AND P0, PT, R9, R6, PT ;  /* 0x000000060900720c */ /* 0x004fe20003f06270 */
[----:B------:R-:W-:Y:S01]  /*1c80*/  IMAD R164, R3, -0x2, R6 ;  /* 0xfffffffe03a47824 */ /* 0x000fe200078e0206 */
[----:B------:R-:W-:Y:S01]  /*1c90*/  SHF.R.S32.HI R21, RZ, 0x1f, R20 ;  /* 0x0000001fff157819 */ /* 0x000fe20000011414 */
[C---:B------:R-:W-:Y:S01]  /*1ca0*/  IMAD.SHL.U32 R3, R153.reuse, 0x100, RZ ;  /* 0x0000010099037824 */ /* 0x040fe200078e00ff */
[----:B------:R-:W-:Y:S01]  /*1cb0*/  USEL UR5, URZ, 0x1, !UP1 ;  /* 0x000000013f057887 */ /* 0x000fe2000c800000 */
[----:B------:R-:W-:Y:S01]  /*1cc0*/  IMAD R0, R0, -0x40, R5 ;  /* 0xffffffc000007824 */ /* 0x000fe200078e0205 */
[----:B------:R-:W-:Y:S01]  /*1cd0*/  USEL UR4, URZ, 0x1, !UP0 ;  /* 0x000000013f047887 */ /* 0x000fe2000c000000 */
[----:B------:R-:W-:Y:S01]  /*1ce0*/  IMAD.WIDE R4, R153, 0x100, RZ ;  /* 0x0000010099047825 */ /* 0x000fe200078e02ff */
[C---:B------:R-:W-:Y:S01]  /*1cf0*/  ISETP.GE.OR P0, PT, R3.reuse, UR8, P0 ;  /* 0x0000000803007c0c */ /* 0x040fe20008706670 */
[----:B------:R-:W-:Y:S01]  /*1d00*/  ULOP3.LUT UR39, UR39, 0x3, URZ, 0xc0, !UPT ;  /* 0x0000000327277892 */ /* 0x000fe2000f8ec03f */
[----:B------:R-:W-:Y:S01]  /*1d10*/  IADD3 R3, -R3, UR8, R0 ;  /* 0x0000000803037c10 */ /* 0x000fe2000fffe100 */
[C---:B------:R-:W-:Y:S01]  /*1d20*/  IMAD R11, R22.reuse, UR7, R7 ;  /* 0x00000007160b7c24 */ /* 0x040fe2000f8e0207 */
[----:B------:R-:W-:Y:S01]  /*1d30*/  ULOP3.LUT UR38, UR4, UR38, UR5, 0x96, !UPT ;  /* 0x0000002604267292 */ /* 0x000fe2000f8e9605 */
[----:B------:R-:W-:Y:S01]  /*1d40*/  IMAD.WIDE.U32 R6, R22, UR6, R20 ;  /* 0x0000000616067c25 */ /* 0x000fe2000f8e0014 */
[----:B------:R-:W-:-:S03]  /*1d50*/  LOP3.LUT R165, R4, R165, R8, 0xfe, !PT ;  /* 0x000000a504a57212 */ /* 0x000fc600078efe08 */
[----:B------:R-:W-:Y:S02]  /*1d60*/  IMAD.IADD R7, R7, 0x1, R11 ;  /* 0x0000000107077824 */ /* 0x000fe400078e020b */
[----:B------:R-:W-:Y:S02]  /*1d70*/  IMAD.IADD R164, R164, 0x1, -R9 ;  /* 0x00000001a4a47824 */ /* 0x000fe400078e0a09 */
[----:B------:R-:W-:Y:S01]  /*1d80*/  IMAD.MOV.U32 R0, RZ, RZ, -0x1 ;  /* 0xffffffffff007424 */ /* 0x000fe200078e00ff */
[----:B------:R-:W-:Y:S06]  /*1d90*/  @P0 BRA `(.L_x_32) ;  /* 0x0000006000f40947 */ /* 0x000fec0003800000 */
[----:B------:R-:W0:Y:S01]  /*1da0*/  LDC.64 R14, c[0x0][0x5c8] ;  /* 0x00017200ff0e7b82 */ /* 0x000e220000000a00 */
[----:B------:R-:W-:Y:S01]  /*1db0*/  ULDC.64 UR4, c[0x0][0x5c0] ;  /* 0x0001700000047ab9 */ /* 0x000fe20000000a00 */
[----:B------:R-:W-:Y:S01]  /*1dc0*/  BSSY B0, `(.L_x_32) ;  /* 0x000063a000007945 */ /* 0x000fe20003800000 */
[-C--:B0-----:R-:W-:Y:S01]  /*1dd0*/  IMAD R8, R5, R14.reuse, RZ ;  /* 0x0000000e05087224 */ /* 0x081fe200078e02ff */
[----:B------:R-:W-:Y:S01]  /*1de0*/  SHF.L.U64.HI R11, R14, 0x3, R15 ;  /* 0x000000030e0b7819 */ /* 0x000fe2000001020f */
[----:B------:R-:W-:-:S04]  /*1df0*/  IMAD.WIDE.U32 R6, R165, R14, R6 ;  /* 0x0000000ea5067225 */ /* 0x000fc800078e0006 */
[----:B------:R-:W-:Y:S01]  /*1e00*/  IMAD R9, R165, R15, R8 ;  /* 0x0000000fa5097224 */ /* 0x000fe200078e0208 */
[----:B------:R-:W-:-:S03]  /*1e10*/  IADD3 R158, P0, R6, UR4, RZ ;  /* 0x00000004069e7c10 */ /* 0x000fc6000ff1e0ff */
[----:B------:R-:W-:Y:S01]  /*1e20*/  IMAD.IADD R7, R7, 0x1, R9 ;  /* 0x0000000107077824 */ /* 0x000fe200078e0209 */
[C---:B------:R-:W-:Y:S01]  /*1e30*/  LEA R6, P2, R14.reuse, R158, 0x7 ;  /* 0x0000009e0e067211 */ /* 0x040fe200078438ff */
[----:B------:R-:W-:-:S03]  /*1e40*/  IMAD.SHL.U32 R9, R14, 0x8, RZ ;  /* 0x000000080e097824 */ /* 0x000fc600078e00ff */
[----:B------:R-:W-:Y:S02]  /*1e50*/  IADD3.X R159, R7, UR5, RZ, P0, !PT ;  /* 0x00000005079f7c10 */ /* 0x000fe400087fe4ff */
[----:B-----5:R-:W-:Y:S02]  /*1e60*/  ISETP.NE.AND P0, PT, R155, RZ, PT ;  /* 0x000000ff9b00720c */ /* 0x020fe40003f05270 */
[----:B------:R-:W-:Y:S02]  /*1e70*/  LEA.HI.X R7, R14, R159, R15, 0x7, P2 ;  /* 0x0000009f0e077211 */ /* 0x000fe400010f3c0f */
[C---:B------:R-:W-:Y:S02]  /*1e80*/  IADD3 R12, P1, R9.reuse, R158, RZ ;  /* 0x0000009e090c7210 */ /* 0x040fe40007f3e0ff */
[----:B------:R-:W-:-:S03]  /*1e90*/  IADD3 R8, P2, R9, R6, RZ ;  /* 0x0000000609087210 */ /* 0x000fc60007f5e0ff */
[C---:B------:R-:W-:Y:S02]  /*1ea0*/  IMAD.X R13, R11.reuse, 0x1, R159, P1 ;  /* 0x000000010b0d7824 */ /* 0x040fe400008e069f */
[----:B------:R-:W-:Y:S02]  /*1eb0*/  IMAD.X R9, R11, 0x1, R7, P2 ;  /* 0x000000010b097824 */ /* 0x000fe400010e0607 */
[----:B------:R-:W-:Y:S06]  /*1ec0*/  @!P0 BRA `(.L_x_33) ;  /* 0x0000004800948947 */ /* 0x000fec0003800000 */
[----:B------:R-:W0:Y:S01]  /*1ed0*/  LDC.64 R14, c[0x0][0x5b0] ;  /* 0x00016c00ff0e7b82 */ /* 0x000e220000000a00 */
[----:B------:R-:W-:Y:S01]  /*1ee0*/  ULDC.64 UR4, c[0x0][0x5b8] ;  /* 0x00016e0000047ab9 */ /* 0x000fe20000000a00 */
[----:B------:R-:W-:Y:S01]  /*1ef0*/  ISETP.GE.AND P1, PT, R3, 0x1, PT ;  /* 0x000000010300780c */ /* 0x000fe20003f26270 */
[----:B------:R-:W-:Y:S01]  /*1f00*/  IMAD R153, R152, UR4, RZ ;  /* 0x0000000498997c24 */ /* 0x000fe2000f8e02ff */
[----:B------:R-:W-:Y:S01]  /*1f10*/  BSSY B1, `(.L_x_34) ;  /* 0x000000e000017945 */ /* 0x000fe20003800000 */
[----:B------:R-:W-:Y:S01]  /*1f20*/  IMAD.WIDE.U32 R20, R22, UR4, R20 ;  /* 0x0000000416147c25 */ /* 0x000fe2000f8e0014 */
[----:B------:R-:W-:Y:S02]  /*1f30*/  ISETP.LT.OR P2, PT, R164, 0x1, !P1 ;  /* 0x00000001a400780c */ /* 0x000fe40004f41670 */
[----:B------:R-:W1:Y:S01]  /*1f40*/  LDC.64 R10, c[0x0][0x5a8] ;  /* 0x00016a00ff0a7b82 */ /* 0x000e620000000a00 */
[----:B------:R-:W-:Y:S02]  /*1f50*/  IMAD R153, R22, UR5, R153 ;  /* 0x0000000516997c24 */ /* 0x000fe4000f8e0299 */
[----:B------:R-:W-:-:S02]  /*1f60*/  IMAD.MOV.U32 R152, RZ, RZ, R20 ;  /* 0x000000ffff987224 */ /* 0x000fc400078e0014 */
[----:B------:R-:W-:Y:S02]  /*1f70*/  IMAD.IADD R153, R21, 0x1, R153 ;  /* 0x0000000115997824 */ /* 0x000fe400078e0299 */
[-C--:B0-----:R-:W-:Y:S02]  /*1f80*/  IMAD R22, R5, R14.reuse, RZ ;  /* 0x0000000e05167224 */ /* 0x081fe400078e02ff */
[----:B------:R-:W-:-:S04]  /*1f90*/  IMAD.WIDE.U32 R160, R165, R14, R152 ;  /* 0x0000000ea5a07225 */ /* 0x000fc800078e0098 */
[----:B------:R-:W-:Y:S01]  /*1fa0*/  IMAD R173, R165, R15, R22 ;  /* 0x0000000fa5ad7224 */ /* 0x000fe200078e0216 */
[----:B-1----:R-:W-:-:S04]  /*1fb0*/  IADD3 R162, P0, R160, R10, RZ ;  /* 0x0000000aa0a27210 */ /* 0x002fc80007f1e0ff */
[----:B------:R-:W-:Y:S01]  /*1fc0*/  IADD3.X R163, R11, R161, R173, P0, !PT ;  /* 0x000000a10ba37210 */ /* 0x000fe200007fe4ad */
[----:B------:R-:W-:Y:S08]  /*1fd0*/  @P2 BRA `(.L_x_35) ;  /* 0x0000000000042947 */ /* 0x000ff00003800000 */
[----:B------:R0:W5:Y:S02]  /*1fe0*/  LDG.E.U8 R156, desc[UR36][R162.64] ;  /* 0x00000024a29c7981 */ /* 0x000164000c1e1100 */
.L_x_35:
[----:B------:R-:W-:Y:S05]  /*1ff0*/  BSYNC B1 ;  /* 0x0000000000017941 */ /* 0x000fea0003800000 */
.L_x_34:
[----:B-----5:R-:W-:Y:S01]  /*2000*/  LOP3.LUT R22, R156, 0xffff, RZ, 0xc0, !PT ;  /* 0x0000ffff9c167812 */ /* 0x020fe200078ec0ff */
[C---:B------:R-:W-:Y:S01]  /*2010*/  IMAD.SHL.U32 R160, R14.reuse, 0x8, RZ ;  /* 0x000000080ea07824 */ /* 0x040fe200078e00ff */
[----:B------:R-:W-:Y:S01]  /*2020*/  SHF.L.U64.HI R161, R14, 0x3, R15 ;  /* 0x000000030ea17819 */ /* 0x000fe2000001020f */
[----:B------:R-:W-:Y:S01]  /*2030*/  BSSY B1, `(.L_x_36) ;  /* 0x000000e000017945 */ /* 0x000fe20003800000 */
[----:B------:R-:W-:Y:S02]  /*2040*/  PRMT R22, R22, 0x8880, RZ ;  /* 0x0000888016167816 */ /* 0x000fe400000000ff */
[----:B------:R-:W-:Y:S01]  /*2050*/  ISETP.GE.AND P0, PT, R3, 0x9, PT ;  /* 0x000000090300780c */ /* 0x000fe20003f06270 */
[----:B------:R-:W-:-:S04]  /*2060*/  IMAD.WIDE.U32 R168, R165, R14, R160 ;  /* 0x0000000ea5a87225 */ /* 0x000fc800078e00a0 */
[----:B------:R-:W-:-:S04]  /*2070*/  IMAD R167, R22, R155, RZ ;  /* 0x0000009b16a77224 */ /* 0x000fc800078e02ff */
[----:B------:R-:W-:Y:S01]  /*2080*/  @!P2 IMAD R171, R88, R154, R167 ;  /* 0x0000009a58aba224 */ /* 0x000fe200078e02a7 */
[----:B------:R-:W-:Y:S01]  /*2090*/  IADD3 R88, P3, P4, R20, R10, R168 ;  /* 0x0000000a14587210 */ /* 0x000fe20007c7e0a8 */
[----:B------:R-:W-:-:S03]  /*20a0*/  IMAD.IADD R168, R173, 0x1, R169 ;  /* 0x00000001ada87824 */ /* 0x000fc600078e02a9 */
[----:B------:R1:W-:Y:S01]  /*20b0*/  @!P2 STG.E.U8 desc[UR36][R158.64], R171 ;  /* 0x000000ab9e00a986 */ /* 0x0003e2000c101124 */
[----:B------:R-:W-:-:S13]  /*20c0*/  ISETP.LT.OR P2, PT, R164, 0x2, !P1 ;  /* 0x00000002a400780c */ /* 0x000fda0004f41670 */
[----:B-1----:R-:W-:Y:S05]  /*20d0*/  @P2 BRA `(.L_x_37) ;  /* 0x00000000000c2947 */ /* 0x002fea0003800000 */
[----:B------:R-:W2:Y:S02]  /*20e0*/  LDG.E.U8 R156, desc[UR36][R162.64+0x1] ;  /* 0x00000124a29c7981 */ /* 0x000ea4000c1e1100 */
[----:B--2---:R-:W-:-:S05]  /*20f0*/  PRMT R22, R156, 0x8880, RZ ;  /* 0x000088809c167816 */ /* 0x004fca00000000ff */
[----:B------:R-:W-:-:S07]  /*2100*/  IMAD R167, R22, R155, RZ ;  /* 0x0000009b16a77224 */ /* 0x000fce00078e02ff */
.L_x_37:
[----:B------:R-:W-:Y:S05]  /*2110*/  BSYNC B1 ;  /* 0x0000000000017941 */ /* 0x000fea0003800000 */
.L_x_36:
[----:B------:R-:W-:Y:S01]  /*2120*/  @!P2 IMAD R169, R89, R154, R167 ;  /* 0x0000009a59a9a224 */ /* 0x000fe200078e02a7 */
[----:B------:R-:W-:Y:S01]  /*2130*/  IADD3.X R89, R153, R11, R168, P3, P4 ;  /* 0x0000000b99597210 */ /* 0x000fe20001fe84a8 */
[----:B------:R-:W-:Y:S01]  /*2140*/  BSSY B1, `(.L_x_38) ;  /* 0x0000009000017945 */ /* 0x000fe20003800000 */
[C---:B------:R-:W-:Y:S02]  /*2150*/  ISETP.LT.OR P3, PT, R164.reuse, 0x1, !P0 ;  /* 0x00000001a400780c */ /* 0x040fe40004761670 */
[----:B------:R1:W-:Y:S01]  /*2160*/  @!P2 STG.E.U8 desc[UR36][R158.64+0x1], R169 ;  /* 0x000001a99e00a986 */ /* 0x0003e2000c101124 */
[C---:B------:R-:W-:Y:S02]  /*2170*/  ISETP.LT.OR P2, PT, R164.reuse, 0x2, !P0 ;  /* 0x00000002a400780c */ /* 0x040fe40004741670 */
[----:B------:R-:W-:-:S08]  /*2180*/  ISETP.LT.OR P4, PT, R164, 0x9, !P1 ;  /* 0x00000009a400780c */ /* 0x000fd00004f81670 */
[----:B------:R-:W-:Y:S05]  /*2190*/  @P3 BRA `(.L_x_39) ;  /* 0x00000000000c3947 */ /* 0x000fea0003800000 */
[----:B------:R-:W2:Y:S02]  /*21a0*/  LDG.E.U8 R156, desc[UR36][R88.64] ;  /* 0x00000024589c7981 */ /* 0x000ea4000c1e1100 */
[----:B--2---:R-:W-:-:S05]  /*21b0*/  PRMT R22, R156, 0x8880, RZ ;  /* 0x000088809c167816 */ /* 0x004fca00000000ff */
[----:B------:R-:W-:-:S07]  /*21c0*/  IMAD R167, R22, R155, RZ ;  /* 0x0000009b16a77224 */ /* 0x000fce00078e02ff */
.L_x_39:
[----:B------:R-:W-:Y:S05]  /*21d0*/  BSYNC B1 ;  /* 0x0000000000017941 */ /* 0x000fea0003800000 */
.L_x_38:
[----:B-1----:R-:W-:Y:S01]  /*21e0*/  @!P3 IMAD R169, R90, R154, R167 ;  /* 0x0000009a5aa9b224 */ /* 0x002fe200078e02a7 */
[----:B------:R-:W-:Y:S04]  /*21f0*/  BSSY B1, `(.L_x_40) ;  /* 0x0000006000017945 */ /* 0x000fe80003800000 */
[----:B------:R1:W-:Y:S01]  /*2200*/  @!P3 STG.E.U8 desc[UR36][R12.64], R169 ;  /* 0x000000a90c00b986 */ /* 0x0003e2000c101124 */
[----:B------:R-:W-:Y:S05]  /*2210*/  @P2 BRA `(.L_x_41) ;  /* 0x00000000000c2947 */ /* 0x000fea0003800000 */
[----:B------:R-:W2:Y:S02]  /*2220*/  LDG.E.U8 R156, desc[UR36][R88.64+0x1] ;  /* 0x00000124589c7981 */ /* 0x000ea4000c1e1100 */
[----:B--2---:R-:W-:-:S05]  /*2230*/  PRMT R22, R156, 0x8880, RZ ;  /* 0x000088809c167816 */ /* 0x004fca00000000ff */
[----:B------:R-:W-:-:S07]  /*2240*/  IMAD R167, R22, R155, RZ ;  /* 0x0000009b16a77224 */ /* 0x000fce00078e02ff */
.L_x_41:
[----:B------:R-:W-:Y:S05]  /*2250*/  BSYNC B1 ;  /* 0x0000000000017941 */ /* 0x000fea0003800000 */
.L_x_40:
[----:B------:R-:W-:Y:S01]  /*2260*/  @!P2 IMAD R91, R91, R154, R167 ;  /* 0x0000009a5b5ba224 */ /* 0x000fe200078e02a7 */
[----:B------:R-:W-:Y:S04]  /*2270*/  BSSY B1, `(.L_x_42) ;  /* 0x0000006000017945 */ /* 0x000fe80003800000 */
[----:B------:R2:W-:Y:S01]  /*2280*/  @!P2 STG.E.U8 desc[UR36][R12.64+0x1], R91 ;  /* 0x0000015b0c00a986 */ /* 0x0005e2000c101124 */
[----:B------:R-:W-:Y:S05]  /*2290*/  @P4 BRA `(.L_x_43) ;  /* 0x00000000000c4947 */ /* 0x000fea0003800000 */
[----:B------:R-:W3:Y:S02]  /*22a0*/  LDG.E.U8 R156, desc[UR36][R162.64+0x8] ;  /* 0x00000824a29c7981 */ /* 0x000ee4000c1e1100 */
[----:B---3--:R-:W-:-:S05]  /*22b0*/  PRMT R22, R156, 0x8880, RZ ;  /* 0x000088809c167816 */ /* 0x008fca00000000ff */
[----:B------:R-:W-:-:S07]  /*22c0*/  IMAD R167, R22, R155, RZ ;  /* 0x0000009b16a77224 */ /* 0x000fce00078e02ff */
.L_x_43:
[----:B------:R-:W-:Y:S05]  /*22d0*/  BSYNC B1 ;  /* 0x0000000000017941 */ /* 0x000fea0003800000 */
.L_x_42:
[----:B------:R-:W-:Y:S01]  /*22e0*/  ISETP.LT.OR P2, PT, R164, 0xa, !P1 ;  /* 0x0000000aa400780c */ /* 0x000fe20004f41670 */
[----:B--2---:R-:W-:Y:S01]  /*22f0*/  @!P4 IMAD R91, R92, R154, R167 ;  /* 0x0000009a5c5bc224 */ /* 0x004fe200078e02a7 */
[----:B------:R-:W-:Y:S01]  /*2300*/  BSSY B1, `(.L_x_44) ;  /* 0x0000008000017945 */ /* 0x000fe20003800000 */
[----:B------:R-:W-:-:S03]  /*2310*/  ISETP.LT.OR P3, PT, R164, 0x9, !P0 ;  /* 0x00000009a400780c */ /* 0x000fc60004761670 */
[----:B------:R2:W-:Y:S01]  /*2320*/  @!P4 STG.E.U8 desc[UR36][R158.64+0x8], R91 ;  /* 0x0000085b9e00c986 */ /* 0x0005e2000c101124 */
[----:B------:R-:W-:-:S06]  /*2330*/  ISETP.LT.OR P4, PT, R164, 0xa, !P0 ;  /* 0x0000000aa400780c */ /* 0x000fcc0004781670 */
[----:B------:R-:W-:Y:S07]  /*2340*/  @P2 BRA `(.L_x_45) ;  /* 0x00000000000c2947 */ /* 0x000fee0003800000 */
[----:B------:R-:W3:Y:S02]  /*2350*/  LDG.E.U8 R156, desc[UR36][R162.64+0x9] ;  /* 0x00000924a29c7981 */ /* 0x000ee4000c1e1100 */
[----:B---3--:R-:W-:-:S05]  /*2360*/  PRMT R22, R156, 0x8880, RZ ;  /* 0x000088809c167816 */ /* 0x008fca00000000ff */
[----:B------:R-:W-:-:S07]  /*2370*/  IMAD R167, R22, R155, RZ ;  /* 0x0000009b16a77224 */ /* 0x000fce00078e02ff */
.L_x_45:
[----:B------:R-:W-:Y:S05]  /*2380*/  BSYNC B1 ;  /* 0x0000000000017941 */ /* 0x000fea0003800000 */
.L_x_44:
[----:B------:R-:W-:Y:S01]  /*2390*/  @!P2 IMAD R93, R93, R154, R167 ;  /* 0x0000009a5d5da224 */ /* 0x000fe200078e02a7 */
[----:B------:R-:W-:Y:S04]  /*23a0*/  BSSY B1, `(.L_x_46) ;  /* 0x0000006000017945 */ /* 0x000fe80003800000 */
[----:B------:R3:W-:Y:S01]  /*23b0*/  @!P2 STG.E.U8 desc[UR36][R158.64+0x9], R93 ;  /* 0x0000095d9e00a986 */ /* 0x0007e2000c101124 */
[----:B------:R-:W-:Y:S05]  /*23c0*/  @P3 BRA `(.L_x_47) ;  /* 0x00000000000c3947 */ /* 0x000fea0003800000 */
[----:B------:R-:W4:Y:S02]  /*23d0*/  LDG.E.U8 R156, desc[UR36][R88.64+0x8] ;  /* 0x00000824589c7981 */ /* 0x000f24000c1e1100 */
[----:B----4-:R-:W-:-:S05]  /*23e0*/  PRMT R22, R156, 0x8880, RZ ;  /* 0x000088809c167816 */ /* 0x010fca00000000ff */
[----:B------:R-:W-:-:S07]  /*23f0*/  IMAD R167, R22, R155, RZ ;  /* 0x0000009b16a77224 */ /* 0x000fce00078e02ff */
.L_x_47:
[----:B------:R-:W-:Y:S05]  /*2400*/  BSYNC B1 ;  /* 0x0000000000017941 */ /* 0x000fea0003800000 */
.L_x_46:
[----:B--2---:R-:W-:Y:S01]  /*2410*/  @!P3 IMAD R91, R94, R154, R167 ;  /* 0x0000009a5e5bb224 */ /* 0x004fe200078e02a7 */
[----:B------:R-:W-:Y:S04]  /*2420*/  BSSY B1, `(.L_x_48) ;  /* 0x0000006000017945 */ /* 0x000fe80003800000 */
[----:B------:R2:W-:Y:S01]  /*2430*/  @!P3 STG.E.U8 desc[UR36][R12.64+0x8], R91 ;  /* 0x0000085b0c00b986 */ /* 0x0005e2000c101124 */
[----:B------:R-:W-:Y:S05]  /*2440*/  @P4 BRA `(.L_x_49) ;  /* 0x00000000000c4947 */ /* 0x000fea0003800000 */
[----:B------:R-:W4:Y:S02]  /*2450*/  LDG.E.U8 R156, desc[UR36][R88.64+0x9] ;  /* 0x00000924589c7981 */ /* 0x000f24000c1e1100 */
[----:B----4-:R-:W-:-:S05]  /*2460*/  PRMT R22, R156, 0x8880, RZ ;  /* 0x000088809c167816 */ /* 0x010fca00000000ff */
[----:B------:R-:W-:-:S07]  /*2470*/  IMAD R167, R22, R155, RZ ;  /* 0x0000009b16a77224 */ /* 0x000fce00078e02ff */
.L_x_49:
[----:B------:R-:W-:Y:S05]  /*2480*/  BSYNC B1 ;  /* 0x0000000000017941 */ /* 0x000fea0003800000 */
.L_x_48:
[C---:B------:R-:W-:Y:S01]  /*2490*/  ISETP.LT.OR P2, PT, R164.reuse, 0x11, !P1 ;  /* 0x00000011a400780c */ /* 0x040fe20004f41670 */
[----:B------:R-:W-:Y:S01]  /*24a0*/  @!P4 IMAD R95, R95, R154, R167 ;  /* 0x0000009a5f5fc224 */ /* 0x000fe200078e02a7 */
[----:B------:R-:W-:Y:S01]  /*24b0*/  BSSY B1, `(.L_x_50) ;  /* 0x0000008000017945 */ /* 0x000fe20003800000 */
[----:B------:R-:W-:-:S03]  /*24c0*/  ISETP.LT.OR P3, PT, R164, 0x12, !P1 ;  /* 0x00000012a400780c */ /* 0x000fc60004f61670 */
[----:B------:R4:W-:Y:S01]  /*24d0*/  @!P4 STG.E.U8 desc[UR36][R12.64+0x9], R95 ;  /* 0x0000095f0c00c986 */ /* 0x0009e2000c101124 */
[----:B------:R-:W-:-:S06]  /*24e0*/  ISETP.LT.OR P4, PT, R164, 0x11, !P0 ;  /* 0x00000011a400780c */ /* 0x000fcc0004781670 */
[----:B------:R-:W-:Y:S07]  /*24f0*/  @P2 BRA `(.L_x_51) ;  /* 0x00000000000c2947 */ /* 0x000fee0003800000 */
[----:B------:R-:W5:Y:S02]  /*2500*/  LDG.E.U8 R156, desc[UR36][R162.64+0x10] ;  /* 0x00001024a29c7981 */ /* 0x000f64000c1e1100 */
[----:B-----5:R-:W-:-:S05]  /*2510*/  PRMT R22, R156, 0x8880, RZ ;  /* 0x000088809c167816 */ /* 0x020fca00000000ff */
[----:B------:R-:W-:-:S07]  /*2520*/  IMAD R167, R22, R155, RZ ;  /* 0x0000009b16a77224 */ /* 0x000fce00078e02ff */
.L_x_51:
[----:B------:R-:W-:Y:S05]  /*2530*/  BSYNC B1 ;  /* 0x0000000000017941 */ /* 0x000fea0003800000 */
.L_x_50:
[----:B--2---:R-:W-:Y:S01]  /*2540*/  @!P2 IMAD R91, R96, R154, R167 ;  /* 0x0000009a605ba224 */ /* 0x004fe200078e02a7 */
[----:B------:R-:W-:Y:S04]  /*2550*/  BSSY B1, `(.L_x_52) ;  /* 0x0000006000017945 */ /* 0x000fe80003800000 */
[----:B------:R2:W-:Y:S01]  /*2560*/  @!P2 STG.E.U8 desc[UR36][R158.64+0x10], R91 ;  /* 0x0000105b9e00a986 */ /* 0x0005e2000c101124 */
[----:B------:R-:W-:Y:S05]  /*2570*/  @P3 BRA `(.L_x_53) ;  /* 0x00000000000c3947 */ /* 0x000fea0003800000 */
[----:B------:R-:W5:Y:S02]  /*2580*/  LDG.E.U8 R156, desc[UR36][R162.64+0x11] ;  /* 0x00001124a29c7981 */ /* 0x000f64000c1e1100 */
[----:B-----5:R-:W-:-:S05]  /*2590*/  PRMT R22, R156, 0x8880, RZ ;  /* 0x000088809c167816 */ /* 0x020fca00000000ff */
[----:B------:R-:W-:-:S07]  /*25a0*/  IMAD R167, R22, R155, RZ ;  /* 0x0000009b16a77224 */ /* 0x000fce00078e02ff */
.L_x_53:
[----:B------:R-:W-:Y:S05]  /*25b0*/  BSYNC B1 ;  /* 0x0000000000017941 */ /* 0x000fea0003800000 */
.L_x_52:
[----:B------:R-:W-:Y:S01]  /*25c0*/  @!P3 IMAD R97, R97, R154, R167 ;  /* 0x0000009a6161b224 */ /* 0x000fe200078e02a7 */
[----:B------:R-:W-:Y:S04]  /*25d0*/  BSSY B1, `(.L_x_54) ;  /* 0x0000006000017945 */ /* 0x000fe80003800000 */
[----:B------:R0:W-:Y:S01]  /*25e0*/  @!P3 STG.E.U8 desc[UR36][R158.64+0x11], R97 ;  /* 0x000011619e00b986 */ /* 0x0001e2000c101124 */
[----:B------:R-:W-:Y:S05]  /*25f0*/  @P4 BRA `(.L_x_55) ;  /* 0x00000000000c4947 */ /* 0x000fea0003800000 */
[----:B------:R-:W5:Y:S02]  /*2600*/  LDG.E.U8 R156, desc[UR36][R88.64+0x10] ;  /* 0x00001024589c7981 */ /* 0x000f64000c1e1100 */
[----:B-----5:R-:W-:-:S05]  /*2610*/  PRMT R22, R156, 0x8880, RZ ;  /* 0x000088809c167816 */ /* 0x020fca00000000ff */
[----:B------:R-:W-:-:S07]  /*2620*/  IMAD R167, R22, R155, RZ ;  /* 0x0000009b16a77224 */ /* 0x000fce00078e02ff */
.L_x_55:
[----:B------:R-:W-:Y:S05]  /*2630*/  BSYNC B1 ;  /* 0x0000000000017941 */ /* 0x000fea0003800000 */
.L_x_54:
[----:B------:R-:W-:Y:S01]  /*2640*/  ISETP.LT.OR P2, PT, R164, 0x12, !P0 ;  /* 0x00000012a400780c */ /* 0x000fe20004741670 */
[----:B--2---:R-:W-:Y:S01]  /*2650*/  @!P4 IMAD R91, R98, R154, R167 ;  /* 0x0000009a625bc224 */ /* 0x004fe200078e02a7 */
        /* <DEDUP_REMOVED lines=8> */
.L_x_57:
[----:B------:R-:W-:Y:S05]  /*26e0*/  BSYNC B1 ;  /* 0x0000000000017941 */ /* 0x000fea0003800000 */
.L_x_56:
[----:B------:R-:W-:Y:S01]  /*26f0*/  @!P2 IMAD R99, R99, R154, R167 ;  /* 0x0000009a6363a224 */ /* 0x000fe200078e02a7 */
[----:B------:R-:W-:Y:S04]  /*2700*/  BSSY B1, `(.L_x_58) ;  /* 0x0000006000017945 */ /* 0x000fe80003800000 */
[----:B------:R0:W-:Y:S01]  /*2710*/  @!P2 STG.E.U8 desc[UR36][R12.64+0x11], R99 ;  /* 0x000011630c00a986 */ /* 0x0001e2000c101124 */
[----:B------:R-:W-:Y:S05]  /*2720*/  @P3 BRA `(.L_x_59) ;  /* 0x00000000000c3947 */ /* 0x000fea0003800000 */
[----:B------:R-:W5:Y:S02]  /*2730*/  LDG.E.U8 R156, desc[UR36][R162.64+0x18] ;  /* 0x00001824a29c7981 */ /* 0x000f64000c1e1100 */
[----:B-----5:R-:W-:-:S05]  /*2740*/  PRMT R22, R156, 0x8880, RZ ;  /* 0x000088809c167816 */ /* 0x020fca00000000ff */
[----:B------:R-:W-:-:S07]  /*2750*/  IMAD R167, R22, R155, RZ ;  /* 0x0000009b16a77224 */ /* 0x000fce00078e02ff */
.L_x_59:
[----:B------:R-:W-:Y:S05]  /*2760*/  BSYNC B1 ;  /* 0x0000000000017941 */ /* 0x000fea0003800000 */
.L_x_58:
[----:B--2---:R-:W-:Y:S01]  /*2770*/  @!P3 IMAD R91, R100, R154, R167 ;  /* 0x0000009a645bb224 */ /* 0x004fe200078e02a7 */
[----:B------:R-:W-:Y:S04]  /*2780*/  BSSY B1, `(.L_x_60) ;  /* 0x0000006000017945 */ /* 0x000fe80003800000 */
[----:B------:R2:W-:Y:S01]  /*2790*/  @!P3 STG.E.U8 desc[UR36][R158.64+0x18], R91 ;  /* 0x0000185b9e00b986 */ /* 0x0005e2000c101124 */
[----:B------:R-:W-:Y:S05]  /*27a0*/  @P4 BRA `(.L_x_61) ;  /* 0x00000000000c4947 */ /* 0x000fea0003800000 */
[----:B------:R-:W5:Y:S02]  /*27b0*/  LDG.E.U8 R156, desc[UR36][R162.64+0x19] ;  /* 0x00001924a29c7981 */ /* 0x000f64000c1e1100 */
[----:B-----5:R-:W-:-:S05]  /*27c0*/  PRMT R22, R156, 0x8880, RZ ;  /* 0x000088809c167816 */ /* 0x020fca00000000ff */
[----:B------:R-:W-:-:S07]  /*27d0*/  IMAD R167, R22, R155, RZ ;  /* 0x0000009b16a77224 */ /* 0x000fce00078e02ff */
.L_x_61:
[----:B------:R-:W-:Y:S05]  /*27e0*/  BSYNC B1 ;  /* 0x0000000000017941 */ /* 0x000fea0003800000 */
.L_x_60:
        /* <DEDUP_REMOVED lines=10> */
.L_x_63:
[----:B------:R-:W-:Y:S05]  /*2890*/  BSYNC B1 ;  /* 0x0000000000017941 */ /* 0x000fea0003800000 */
.L_x_62:
[----:B--2---:R-:W-:Y:S01]  /*28a0*/  @!P2 IMAD R91, R102, R154, R167 ;  /* 0x0000009a665ba224 */ /* 0x004fe200078e02a7 */
[----:B------:R-:W-:Y:S04]  /*28b0*/  BSSY B1, `(.L_x_64) ;  /* 0x0000006000017945 */ /* 0x000fe80003800000 */
[----:B------:R2:W-:Y:S01]  /*28c0*/  @!P2 STG.E.U8 desc[UR36][R12.64+0x18], R91 ;  /* 0x0000185b0c00a986 */ /* 0x0005e2000c101124 */
[----:B------:R-:W-:Y:S05]  /*28d0*/  @P3 BRA `(.L_x_65) ;  /* 0x00000000000c3947 */ /* 0x000fea0003800000 */
[----:B------:R-:W5:Y:S02]  /*28e0*/  LDG.E.U8 R156, desc[UR36][R88.64+0x19] ;  /* 0x00001924589c7981 */ /* 0x000f64000c1e1100 */
[----:B-----5:R-:W-:-:S05]  /*28f0*/  PRMT R22, R156, 0x8880, RZ ;  /* 0x000088809c167816 */ /* 0x020fca00000000ff */
[----:B------:R-:W-:-:S07]  /*2900*/  IMAD R167, R22, R155, RZ ;  /* 0x0000009b16a77224 */ /* 0x000fce00078e02ff */
.L_x_65:
[----:B------:R-:W-:Y:S05]  /*2910*/  BSYNC B1 ;  /* 0x0000000000017941 */ /* 0x000fea0003800000 */
.L_x_64:
[----:B------:R-:W-:Y:S01]  /*2920*/  @!P3 IMAD R103, R103, R154, R167 ;  /* 0x0000009a6767b224 */ /* 0x000fe200078e02a7 */
[----:B------:R-:W-:Y:S04]  /*2930*/  BSSY B1, `(.L_x_66) ;  /* 0x0000006000017945 */ /* 0x000fe80003800000 */
[----:B------:R0:W-:Y:S01]  /*2940*/  @!P3 STG.E.U8 desc[UR36][R12.64+0x19], R103 ;  /* 0x000019670c00b986 */ /* 0x0001e2000c101124 */
[----:B------:R-:W-:Y:S05]  /*2950*/  @P4 BRA `(.L_x_67) ;  /* 0x00000000000c4947 */ /* 0x000fea0003800000 */
[----:B------:R-:W5:Y:S02]  /*2960*/  LDG.E.U8 R156, desc[UR36][R162.64+0x20] ;  /* 0x00002024a29c7981 */ /* 0x000f64000c1e1100 */
[----:B-----5:R-:W-:-:S05]  /*2970*/  PRMT R22, R156, 0x8880, RZ ;  /* 0x000088809c167816 */ /* 0x020fca00000000ff */
[----:B------:R-:W-:-:S07]  /*2980*/  IMAD R167, R22, R155, RZ ;  /* 0x0000009b16a77224 */ /* 0x000fce00078e02ff */
.L_x_67:
[----:B------:R-:W-:Y:S05]  /*2990*/  BSYNC B1 ;  /* 0x0000000000017941 */ /* 0x000fea0003800000 */
.L_x_66:
        /* <DEDUP_REMOVED lines=10> */
.L_x_69:
[----:B------:R-:W-:Y:S05]  /*2a40*/  BSYNC B1 ;  /* 0x0000000000017941 */ /* 0x000fea0003800000 */
.L_x_68:
[----:B------:R-:W-:Y:S01]  /*2a50*/  @!P2 IMAD R105, R105, R154, R167 ;  /* 0x0000009a6969a224 */ /* 0x000fe200078e02a7 */
[----:B------:R-:W-:Y:S04]  /*2a60*/  BSSY B1, `(.L_x_70) ;  /* 0x0000006000017945 */ /* 0x000fe80003800000 */
[----:B------:R0:W-:Y:S01]  /*2a70*/  @!P2 STG.E.U8 desc[UR36][R158.64+0x21], R105 ;  /* 0x000021699e00a986 */ /* 0x0001e2000c101124 */
[----:B------:R-:W-:Y:S05]  /*2a80*/  @P3 BRA `(.L_x_71) ;  /* 0x00000000000c3947 */ /* 0x000fea0003800000 */
[----:B------:R-:W5:Y:S02]  /*2a90*/  LDG.E.U8 R156, desc[UR36][R88.64+0x20] ;  /* 0x00002024589c7981 */ /* 0x000f64000c1e1100 */
[----:B-----5:R-:W-:-:S05]  /*2aa0*/  PRMT R22, R156, 0x8880, RZ ;  /* 0x000088809c167816 */ /* 0x020fca00000000ff */
[----:B------:R-:W-:-:S07]  /*2ab0*/  IMAD R167, R22, R155, RZ ;  /* 0x0000009b16a77224 */ /* 0x000fce00078e02ff */
.L_x_71:
[----:B------:R-:W-:Y:S05]  /*2ac0*/  BSYNC B1 ;  /* 0x0000000000017941 */ /* 0x000fea0003800000 */
.L_x_70:
[----:B--2---:R-:W-:Y:S01]  /*2ad0*/  @!P3 IMAD R91, R106, R154, R167 ;  /* 0x0000009a6a5bb224 */ /* 0x004fe200078e02a7 */
[----:B------:R-:W-:Y:S04]  /*2ae0*/  BSSY B1, `(.L_x_72) ;  /* 0x0000006000017945 */ /* 0x000fe80003800000 */
[----:B------:R2:W-:Y:S01]  /*2af0*/  @!P3 STG.E.U8 desc[UR36][R12.64+0x20], R91 ;  /* 0x0000205b0c00b986 */ /* 0x0005e2000c101124 */
[----:B------:R-:W-:Y:S05]  /*2b00*/  @P4 BRA `(.L_x_73) ;  /* 0x00000000000c4947 */ /* 0x000fea0003800000 */
[----:B------:R-:W5:Y:S02]  /*2b10*/  LDG.E.U8 R156, desc[UR36][R88.64+0x21] ;  /* 0x00002124589c7981 */ /* 0x000f64000c1e1100 */
[----:B-----5:R-:W-:-:S05]  /*2b20*/  PRMT R22, R156, 0x8880, RZ ;  /* 0x000088809c167816 */ /* 0x020fca00000000ff */
[----:B------:R-:W-:-:S07]  /*2b30*/  IMAD R167, R22, R155, RZ ;  /* 0x0000009b16a77224 */ /* 0x000fce00078e02ff */
.L_x_73:
[----:B------:R-:W-:Y:S05]  /*2b40*/  BSYNC B1 ;  /* 0x0000000000017941 */ /* 0x000fea0003800000 */
.L_x_72:
        /* <DEDUP_REMOVED lines=10> */
.L_x_75:
[----:B------:R-:W-:Y:S05]  /*2bf0*/  BSYNC B1 ;  /* 0x0000000000017941 */ /* 0x000fea0003800000 */
.L_x_74:
[----:B--2---:R-:W-:Y:S01]  /*2c00*/  @!P2 IMAD R91, R108, R154, R167 ;  /* 0x0000009a6c5ba224 */ /* 0x004fe200078e02a7 */
[----:B------:R-:W-:Y:S04]  /*2c10*/  BSSY B1, `(.L_x_76) ;  /* 0x0000006000017945 */ /* 0x000fe80003800000 */
[----:B------:R2:W-:Y:S01]  /*2c20*/  @!P2 STG.E.U8 desc[UR36][R158.64+0x28], R91 ;  /* 0x0000285b9e00a986 */ /* 0x0005e2000c101124 */
[----:B------:R-:W-:Y:S05]  /*2c30*/  @P3 BRA `(.L_x_77) ;  /* 0x00000000000c3947 */ /* 0x000fea0003800000 */
[----:B------:R-:W5:Y:S02]  /*2c40*/  LDG.E.U8 R156, desc[UR36][R162.64+0x29] ;  /* 0x00002924a29c7981 */ /* 0x000f64000c1e1100 */
[----:B-----5:R-:W-:-:S05]  /*2c50*/  PRMT R22, R156, 0x8880, RZ ;  /* 0x000088809c167816 */ /* 0x020fca00000000ff */
[----:B------:R-:W-:-:S07]  /*2c60*/  IMAD R167, R22, R155, RZ ;  /* 0x0000009b16a77224 */ /* 0x000fce00078e02ff */
.L_x_77:
[----:B------:R-:W-:Y:S05]  /*2c70*/  BSYNC B1 ;  /* 0x0000000000017941 */ /* 0x000fea0003800000 */
.L_x_76:
[----:B------:R-:W-:Y:S01]  /*2c80*/  @!P3 IMAD R109, R109, R154, R167 ;  /* 0x0000009a6d6db224 */ /* 0x000fe200078e02a7 */
[----:B------:R-:W-:Y:S04]  /*2c90*/  BSSY B1, `(.L_x_78) ;  /* 0x0000006000017945 */ /* 0x000fe80003800000 */
[----:B------:R0:W-:Y:S01]  /*2ca0*/  @!P3 STG.E.U8 desc[UR36][R158.64+0x29], R109 ;  /* 0x0000296d9e00b986 */ /* 0x0001e2000c101124 */
[----:B------:R-:W-:Y:S05]  /*2cb0*/  @P4 BRA `(.L_x_79) ;  /* 0x00000000000c4947 */ /* 0x000fea0003800000 */
[----:B------:R-:W5:Y:S02]  /*2cc0*/  LDG.E.U8 R156, desc[UR36][R88.64+0x28] ;  /* 0x00002824589c7981 */ /* 0x000f64000c1e1100 */
[----:B-----5:R-:W-:-:S05]  /*2cd0*/  PRMT R22, R156, 0x8880, RZ ;  /* 0x000088809c167816 */ /* 0x020fca00000000ff */
[----:B------:R-:W-:-:S07]  /*2ce0*/  IMAD R167, R22, R155, RZ ;  /* 0x0000009b16a77224 */ /* 0x000fce00078e02ff */
.L_x_79:
[----:B------:R-:W-:Y:S05]  /*2cf0*/  BSYNC B1 ;  /* 0x0000000000017941 */ /* 0x000fea0003800000 */
.L_x_78:
        /* <DEDUP_REMOVED lines=10> */
.L_x_81:
[----:B------:R-:W-:Y:S05]  /*2da0*/  BSYNC B1 ;  /* 0x0000000000017941 */ /* 0x000fea0003800000 */
.L_x_80:
[----:B------:R-:W-:Y:S01]  /*2db0*/  @!P2 IMAD R111, R111, R154, R167 ;  /* 0x0000009a6f6fa224 */ /* 0x000fe200078e02a7 */
[----:B------:R-:W-:Y:S04]  /*2dc0*/  BSSY B1, `(.L_x_82) ;  /* 0x0000006000017945 */ /* 0x000fe80003800000 */
[----:B------:R0:W-:Y:S01]  /*2dd0*/  @!P2 STG.E.U8 desc[UR36][R12.64+0x29], R111 ;  /* 0x0000296f0c00a986 */ /* 0x0001e2000c101124 */
[----:B------:R-:W-:Y:S05]  /*2de0*/  @P3 BRA `(.L_x_83) ;  /* 0x00000000000c3947 */ /* 0x000fea0003800000 */
[----:B------:R-:W5:Y:S02]  /*2df0*/  LDG.E.U8 R156, desc[UR36][R162.64+0x30] ;  /* 0x00003024a29c7981 */ /* 0x000f64000c1e1100 */
[----:B-----5:R-:W-:-:S05]  /*2e00*/  PRMT R22, R156, 0x8880, RZ ;  /* 0x000088809c167816 */ /* 0x020fca00000000ff */
[----:B------:R-:W-:-:S07]  /*2e10*/  IMAD R167, R22, R155, RZ ;  /* 0x0000009b16a77224 */ /* 0x000fce00078e02ff */
.L_x_83:
[----:B------:R-:W-:Y:S05]  /*2e20*/  BSYNC B1 ;  /* 0x0000000000017941 */ /* 0x000fea0003800000 */
.L_x_82:
[----:B--2---:R-:W-:Y:S01]  /*2e30*/  @!P3 IMAD R91, R112, R154, R167 ;  /* 0x0000009a705bb224 */ /* 0x004fe200078e02a7 */
[----:B------:R-:W-:Y:S04]  /*2e40*/  BSSY B1, `(.L_x_84) ;  /* 0x0000006000017945 */ /* 0x000fe80003800000 */
[----:B------:R2:W-:Y:S01]  /*2e50*/  @!P3 STG.E.U8 desc[UR36][R158.64+0x30], R91 ;  /* 0x0000305b9e00b986 */ /* 0x0005e2000c101124 */
[----:B------:R-:W-:Y:S05]  /*2e60*/  @P4 BRA `(.L_x_85) ;  /* 0x00000000000c4947 */ /* 0x000fea0003800000 */
[----:B------:R-:W5:Y:S02]  /*2e70*/  LDG.E.U8 R156, desc[UR36][R162.64+0x31] ;  /* 0x00003124a29c7981 */ /* 0x000f64000c1e1100 */
[----:B-----5:R-:W-:-:S05]  /*2e80*/  PRMT R22, R156, 0x8880, RZ ;  /* 0x000088809c167816 */ /* 0x020fca00000000ff */
[----:B------:R-:W-:-:S07]  /*2e90*/  IMAD R167, R22, R155, RZ ;  /* 0x0000009b16a77224 */ /* 0x000fce00078e02ff */
.L_x_85:
[----:B------:R-:W-:Y:S05]  /*2ea0*/  BSYNC B1 ;  /* 0x0000000000017941 */ /* 0x000fea0003800000 */
.L_x_84:
        /* <DEDUP_REMOVED lines=10> */
.L_x_87:
[----:B------:R-:W-:Y:S05]  /*2f50*/  BSYNC B1 ;  /* 0x0000000000017941 */ /* 0x000fea0003800000 */
.L_x_86:
[----:B--2---:R-:W-:Y:S01]  /*2f60*/  @!P2 IMAD R91, R114, R154, R167 ;  /* 0x0000009a725ba224 */ /* 0x004fe200078e02a7 */
[----:B------:R-:W-:Y:S04]  /*2f70*/  BSSY B1, `(.L_x_88) ;  /* 0x0000006000017945 */ /* 0x000fe80003800000 */
[----:B------:R2:W-:Y:S01]  /*2f80*/  @!P2 STG.E.U8 desc[UR36][R12.64+0x30], R91 ;  /* 0x0000305b0c00a986 */ /* 0x0005e2000c101124 */
[----:B------:R-:W-:Y:S05]  /*2f90*/  @P3 BRA `(.L_x_89) ;  /* 0x00000000000c3947 */ /* 0x000fea0003800000 */
[----:B------:R-:W5:Y:S02]  /*2fa0*/  LDG.E.U8 R156, desc[UR36][R88.64+0x31] ;  /* 0x00003124589c7981 */ /* 0x000f64000c1e1100 */
[----:B-----5:R-:W-:-:S05]  /*2fb0*/  PRMT R22, R156, 0x8880, RZ ;  /* 0x000088809c167816 */ /* 0x020fca00000000ff */
[----:B------:R-:W-:-:S07]  /*2fc0*/  IMAD R167, R22, R155, RZ ;  /* 0x0000009b16a77224 */ /* 0x000fce00078e02ff */
.L_x_89:
[----:B------:R-:W-:Y:S05]  /*2fd0*/  BSYNC B1 ;  /* 0x0000000000017941 */ /* 0x000fea0003800000 */
.L_x_88:
[----:B------:R-:W-:Y:S01]  /*2fe0*/  @!P3 IMAD R115, R115, R154, R167 ;  /* 0x0000009a7373b224 */ /* 0x000fe200078e02a7 */
[----:B------:R-:W-:Y:S04]  /*2ff0*/  BSSY B1, `(.L_x_90) ;  /* 0x0000006000017945 */ /* 0x000fe80003800000 */
[----:B------:R0:W-:Y:S01]  /*3000*/  @!P3 STG.E.U8 desc[UR36][R12.64+0x31], R115 ;  /* 0x000031730c00b986 */ /* 0x0001e2000c101124 */
[----:B------:R-:W-:Y:S05]  /*3010*/  @P4 BRA `(.L_x_91) ;  /* 0x00000000000c4947 */ /* 0x000fea0003800000 */
[----:B------:R-:W5:Y:S02]  /*3020*/  LDG.E.U8 R156, desc[UR36][R162.64+0x38] ;  /* 0x00003824a29c7981 */ /* 0x000f64000c1e1100 */
[----:B-----5:R-:W-:-:S05]  /*3030*/  PRMT R22, R156, 0x8880, RZ ;  /* 0x000088809c167816 */ /* 0x020fca00000000ff */
[----:B------:R-:W-:-:S07]  /*3040*/  IMAD R167, R22, R155, RZ ;  /* 0x0000009b16a77224 */ /* 0x000fce00078e02ff */
.L_x_91:
[----:B------:R-:W-:Y:S05]  /*3050*/  BSYNC B1 ;  /* 0x0000000000017941 */ /* 0x000fea0003800000 */
.L_x_90:
        /* <DEDUP_REMOVED lines=10> */
.L_x_93:
[----:B------:R-:W-:Y:S05]  /*3100*/  BSYNC B1 ;  /* 0x0000000000017941 */ /* 0x000fea0003800000 */
.L_x_92:
[----:B------:R-:W-:Y:S01]  /*3110*/  @!P2 IMAD R117, R117, R154, R167 ;  /* 0x0000009a7575a224 */ /* 0x000fe200078e02a7 */
[----:B------:R-:W-:Y:S04]  /*3120*/  BSSY B1, `(.L_x_94) ;  /* 0x0000006000017945 */ /* 0x000fe80003800000 */
[----:B------:R0:W-:Y:S01]  /*3130*/  @!P2 STG.E.U8 desc[UR36][R158.64+0x39], R117 ;  /* 0x000039759e00a986 */ /* 0x0001e2000c101124 */
[----:B------:R-:W-:Y:S05]  /*3140*/  @P3 BRA `(.L_x_95) ;  /* 0x00000000000c3947 */ /* 0x000fea0003800000 */
[----:B------:R-:W5:Y:S02]  /*3150*/  LDG.E.U8 R156, desc[UR36][R88.64+0x38] ;  /* 0x00003824589c7981 */ /* 0x000f64000c1e1100 */
[----:B-----5:R-:W-:-:S05]  /*3160*/  PRMT R22, R156, 0x8880, RZ ;  /* 0x000088809c167816 */ /* 0x020fca00000000ff */
[----:B------:R-:W-:-:S07]  /*3170*/  IMAD R167, R22, R155, RZ ;  /* 0x0000009b16a77224 */ /* 0x000fce00078e02ff */
.L_x_95:
[----:B------:R-:W-:Y:S05]  /*3180*/  BSYNC B1 ;  /* 0x0000000000017941 */ /* 0x000fea0003800000 */
.L_x_94:
[----:B--2---:R-:W-:Y:S01]  /*3190*/  @!P3 IMAD R91, R118, R154, R167 ;  /* 0x0000009a765bb224 */ /* 0x004fe200078e02a7 */
[----:B------:R-:W-:Y:S04]  /*31a0*/  BSSY B1, `(.L_x_96) ;  /* 0x0000006000017945 */ /* 0x000fe80003800000 */
[----:B------:R2:W-:Y:S01]  /*31b0*/  @!P3 STG.E.U8 desc[UR36][R12.64+0x38], R91 ;  /* 0x0000385b0c00b986 */ /* 0x0005e2000c101124 */
[----:B------:R-:W-:Y:S05]  /*31c0*/  @P4 BRA `(.L_x_97) ;  /* 0x00000000000c4947 */ /* 0x000fea0003800000 */
[----:B------:R-:W5:Y:S02]  /*31d0*/  LDG.E.U8 R156, desc[UR36][R88.64+0x39] ;  /* 0x00003924589c7981 */ /* 0x000f64000c1e1100 */
[----:B-----5:R-:W-:-:S05]  /*31e0*/  PRMT R22, R156, 0x8880, RZ ;  /* 0x000088809c167816 */ /* 0x020fca00000000ff */
[----:B------:R-:W-:-:S07]  /*31f0*/  IMAD R167, R22, R155, RZ ;  /* 0x0000009b16a77224 */ /* 0x000fce00078e02ff */
.L_x_97:
[----:B------:R-:W-:Y:S05]  /*3200*/  BSYNC B1 ;  /* 0x0000000000017941 */ /* 0x000fea0003800000 */
.L_x_96:
        /* <DEDUP_REMOVED lines=10> */
.L_x_99:
[----:B------:R-:W-:Y:S05]  /*32b0*/  BSYNC B1 ;  /* 0x0000000000017941 */ /* 0x000fea0003800000 */
.L_x_98:
[----:B--2---:R-:W-:Y:S01]  /*32c0*/  @!P2 IMAD R91, R120, R154, R167 ;  /* 0x0000009a785ba224 */ /* 0x004fe200078e02a7 */
[----:B------:R-:W-:Y:S04]  /*32d0*/  BSSY B1, `(.L_x_100) ;  /* 0x0000006000017945 */ /* 0x000fe80003800000 */
[----:B------:R2:W-:Y:S01]  /*32e0*/  @!P2 STG.E.U8 desc[UR36][R158.64+0x40], R91 ;  /* 0x0000405b9e00a986 */ /* 0x0005e2000c101124 */
[----:B------:R-:W-:Y:S05]  /*32f0*/  @P3 BRA `(.L_x_101) ;  /* 0x00000000000c3947 */ /* 0x000fea0003800000 */
[----:B------:R-:W5:Y:S02]  /*3300*/  LDG.E.U8 R156, desc[UR36][R162.64+0x41] ;  /* 0x00004124a29c7981 */ /* 0x000f64000c1e1100 */
[----:B-----5:R-:W-:-:S05]  /*3310*/  PRMT R22, R156, 0x8880, RZ ;  /* 0x000088809c167816 */ /* 0x020fca00000000ff */
[----:B------:R-:W-:-:S07]  /*3320*/  IMAD R167, R22, R155, RZ ;  /* 0x0000009b16a77224 */ /* 0x000fce00078e02ff */
.L_x_101:
[----:B------:R-:W-:Y:S05]  /*3330*/  BSYNC B1 ;  /* 0x0000000000017941 */ /* 0x000fea0003800000 */
.L_x_100:
[----:B------:R-:W-:Y:S01]  /*3340*/  @!P3 IMAD R121, R121, R154, R167 ;  /* 0x0000009a7979b224 */ /* 0x000fe200078e02a7 */
[----:B------:R-:W-:Y:S04]  /*3350*/  BSSY B1, `(.L_x_102) ;  /* 0x0000006000017945 */ /* 0x000fe80003800000 */
[----:B------:R0:W-:Y:S01]  /*3360*/  @!P3 STG.E.U8 desc[UR36][R158.64+0x41], R121 ;  /* 0x000041799e00b986 */ /* 0x0001e2000c101124 */
[----:B------:R-:W-:Y:S05]  /*3370*/  @P4 BRA `(.L_x_103) ;  /* 0x00000000000c4947 */ /* 0x000fea0003800000 */
[----:B------:R-:W5:Y:S02]  /*3380*/  LDG.E.U8 R156, desc[UR36][R88.64+0x40] ;  /* 0x00004024589c7981 */ /* 0x000f64000c1e1100 */
[----:B-----5:R-:W-:-:S05]  /*3390*/  PRMT R22, R156, 0x8880, RZ ;  /* 0x000088809c167816 */ /* 0x020fca00000000ff */
[----:B------:R-:W-:-:S07]  /*33a0*/  IMAD R167, R22, R155, RZ ;  /* 0x0000009b16a77224 */ /* 0x000fce00078e02ff */
.L_x_103:
[----:B------:R-:W-:Y:S05]  /*33b0*/  BSYNC B1 ;  /* 0x0000000000017941 */ /* 0x000fea0003800000 */
.L_x_102:
        /* <DEDUP_REMOVED lines=10> */
.L_x_105:
[----:B------:R-:W-:Y:S05]  /*3460*/  BSYNC B1 ;  /* 0x0000000000017941 */ /* 0x000fea0003800000 */
.L_x_104:
[----:B------:R-:W-:Y:S01]  /*3470*/  @!P2 IMAD R123, R123, R154, R167 ;  /* 0x0000009a7b7ba224 */ /* 0x000fe200078e02a7 */
[----:B------:R-:W-:Y:S04]  /*3480*/  BSSY B1, `(.L_x_106) ;  /* 0x0000006000017945 */ /* 0x000fe80003800000 */
[----:B------:R0:W-:Y:S01]  /*3490*/  @!P2 STG.E.U8 desc[UR36][R12.64+0x41], R123 ;  /* 0x0000417b0c00a986 */ /* 0x0001e2000c101124 */
[----:B------:R-:W-:Y:S05]  /*34a0*/  @P3 BRA `(.L_x_107) ;  /* 0x00000000000c3947 */ /* 0x000fea0003800000 */
[----:B------:R-:W5:Y:S02]  /*34b0*/  LDG.E.U8 R156, desc[UR36][R162.64+0x48] ;  /* 0x00004824a29c7981 */ /* 0x000f64000c1e1100 */
[----:B-----5:R-:W-:-:S05]  /*34c0*/  PRMT R22, R156, 0x8880, RZ ;  /* 0x000088809c167816 */ /* 0x020fca00000000ff */
[----:B------:R-:W-:-:S07]  /*34d0*/  IMAD R167, R22, R155, RZ ;  /* 0x0000009b16a77224 */ /* 0x000fce00078e02ff */
.L_x_107:
[----:B------:R-:W-:Y:S05]  /*34e0*/  BSYNC B1 ;  /* 0x0000000000017941 */ /* 0x000fea0003800000 */
.L_x_106:
[----:B--2---:R-:W-:Y:S01]  /*34f0*/  @!P3 IMAD R91, R124, R154, R167 ;  /* 0x0000009a7c5bb224 */ /* 0x004fe200078e02a7 */
[----:B------:R-:W-:Y:S04]  /*3500*/  BSSY B1, `(.L_x_108) ;  /* 0x0000006000017945 */ /* 0x000fe80003800000 */
[----:B------:R2:W-:Y:S01]  /*3510*/  @!P3 STG.E.U8 desc[UR36][R158.64+0x48], R91 ;  /* 0x0000485b9e00b986 */ /* 0x0005e2000c101124 */
[----:B------:R-:W-:Y:S05]  /*3520*/  @P4 BRA `(.L_x_109) ;  /* 0x00000000000c4947 */ /* 0x000fea0003800000 */
[----:B------:R-:W5:Y:S02]  /*3530*/  LDG.E.U8 R156, desc[UR36][R162.64+0x49] ;  /* 0x00004924a29c7981 */ /* 0x000f64000c1e1100 */
[----:B-----5:R-:W-:-:S05]  /*3540*/  PRMT R22, R156, 0x8880, RZ ;  /* 0x000088809c167816 */ /* 0x020fca00000000ff */
[----:B------:R-:W-:-:S07]  /*3550*/  IMAD R167, R22, R155, RZ ;  /* 0x0000009b16a77224 */ /* 0x000fce00078e02ff */
.L_x_109:
[----:B------:R-:W-:Y:S05]  /*3560*/  BSYNC B1 ;  /* 0x0000000000017941 */ /* 0x000fea0003800000 */
.L_x_108:
        /* <DEDUP_REMOVED lines=10> */
.L_x_111:
[----:B------:R-:W-:Y:S05]  /*3610*/  BSYNC B1 ;  /* 0x0000000000017941 */ /* 0x000fea0003800000 */
.L_x_110:
[----:B--2---:R-:W-:Y:S01]  /*3620*/  @!P2 IMAD R91, R126, R154, R167 ;  /* 0x0000009a7e5ba224 */ /* 0x004fe200078e02a7 */
[----:B------:R-:W-:Y:S04]  /*3630*/  BSSY B1, `(.L_x_112) ;  /* 0x0000006000017945 */ /* 0x000fe80003800000 */
[----:B------:R2:W-:Y:S01]  /*3640*/  @!P2 STG.E.U8 desc[UR36][R12.64+0x48], R91 ;  /* 0x0000485b0c00a986 */ /* 0x0005e2000c101124 */
[----:B------:R-:W-:Y:S05]  /*3650*/  @P3 BRA `(.L_x_113) ;  /* 0x00000000000c3947 */ /* 0x000fea0003800000 */
[----:B------:R-:W5:Y:S02]  /*3660*/  LDG.E.U8 R156, desc[UR36][R88.64+0x49] ;  /* 0x00004924589c7981 */ /* 0x000f64000c1e1100 */
[----:B-----5:R-:W-:-:S05]  /*3670*/  PRMT R22, R156, 0x8880, RZ ;  /* 0x000088809c167816 */ /* 0x020fca00000000ff */
[----:B------:R-:W-:-:S07]  /*3680*/  IMAD R167, R22, R155, RZ ;  /* 0x0000009b16a77224 */ /* 0x000fce00078e02ff */
.L_x_113:
[----:B------:R-:W-:Y:S05]  /*3690*/  BSYNC B1 ;  /* 0x0000000000017941 */ /* 0x000fea0003800000 */
.L_x_112:
[----:B------:R-:W-:Y:S01]  /*36a0*/  @!P3 IMAD R127, R127, R154, R167 ;  /* 0x0000009a7f7fb224 */ /* 0x000fe200078e02a7 */
[----:B------:R-:W-:Y:S04]  /*36b0*/  BSSY B1, `(.L_x_114) ;  /* 0x0000006000017945 */ /* 0x000fe80003800000 */
[----:B------:R0:W-:Y:S01]  /*36c0*/  @!P3 STG.E.U8 desc[UR36][R12.64+0x49], R127 ;  /* 0x0000497f0c00b986 */ /* 0x0001e2000c101124 */
[----:B------:R-:W-:Y:S05]  /*36d0*/  @P4 BRA `(.L_x_115) ;  /* 0x00000000000c4947 */ /* 0x000fea0003800000 */
[----:B------:R-:W5:Y:S02]  /*36e0*/  LDG.E.U8 R156, desc[UR36][R162.64+0x50] ;  /* 0x00005024a29c7981 */ /* 0x000f64000c1e1100 */
[----:B-----5:R-:W-:-:S05]  /*36f0*/  PRMT R22, R156, 0x8880, RZ ;  /* 0x000088809c167816 */ /* 0x020fca00000000ff */
[----:B------:R-:W-:-:S07]  /*3700*/  IMAD R167, R22, R155, RZ ;  /* 0x0000009b16a77224 */ /* 0x000fce00078e02ff */
.L_x_115:
[----:B------:R-:W-:Y:S05]  /*3710*/  BSYNC B1 ;  /* 0x0000000000017941 */ /* 0x000fea0003800000 */
.L_x_114:
        /* <DEDUP_REMOVED lines=10> */
.L_x_117:
[----:B------:R-:W-:Y:S05]  /*37c0*/  BSYNC B1 ;  /* 0x0000000000017941 */ /* 0x000fea0003800000 */
.L_x_116:
[----:B------:R-:W-:Y:S01]  /*37d0*/  @!P2 IMAD R129, R129, R154, R167 ;  /* 0x0000009a8181a224 */ /* 0x000fe200078e02a7 */
[----:B------:R-:W-:Y:S04]  /*37e0*/  BSSY B1, `(.L_x_118) ;  /* 0x0000006000017945 */ /* 0x000fe80003800000 */
[----:B------:R0:W-:Y:S01]  /*37f0*/  @!P2 STG.E.U8 desc[UR36][R158.64+0x51], R129 ;  /* 0x000051819e00a986 */ /* 0x0001e2000c101124 */
[----:B------:R-:W-:Y:S05]  /*3800*/  @P3 BRA `(.L_x_119) ;  /* 0x00000000000c3947 */ /* 0x000fea0003800000 */
[----:B------:R-:W5:Y:S02]  /*3810*/  LDG.E.U8 R156, desc[UR36][R88.64+0x50] ;  /* 0x00005024589c7981 */ /* 0x000f64000c1e1100 */
[----:B-----5:R-:W-:-:S05]  /*3820*/  PRMT R22, R156, 0x8880, RZ ;  /* 0x000088809c167816 */ /* 0x020fca00000000ff */
[----:B------:R-:W-:-:S07]  /*3830*/  IMAD R167, R22, R155, RZ ;  /* 0x0000009b16a77224 */ /* 0x000fce00078e02ff */
.L_x_119:
[----:B------:R-:W-:Y:S05]  /*3840*/  BSYNC B1 ;  /* 0x0000000000017941 */ /* 0x000fea0003800000 */
.L_x_118:
[----:B--2---:R-:W-:Y:S01]  /*3850*/  @!P3 IMAD R91, R130, R154, R167 ;  /* 0x0000009a825bb224 */ /* 0x004fe200078e02a7 */
[----:B------:R-:W-:Y:S04]  /*3860*/  BSSY B1, `(.L_x_120) ;  /* 0x0000006000017945 */ /* 0x000fe80003800000 */
[----:B------:R2:W-:Y:S01]  /*3870*/  @!P3 STG.E.U8 desc[UR36][R12.64+0x50], R91 ;  /* 0x0000505b0c00b986 */ /* 0x0005e2000c101124 */
[----:B------:R-:W-:Y:S05]  /*3880*/  @P4 BRA `(.L_x_121) ;  /* 0x00000000000c4947 */ /* 0x000fea0003800000 */
[----:B------:R-:W5:Y:S02]  /*3890*/  LDG.E.U8 R156, desc[UR36][R88.64+0x51] ;  /* 0x00005124589c7981 */ /* 0x000f64000c1e1100 */
[----:B-----5:R-:W-:-:S05]  /*38a0*/  PRMT R22, R156, 0x8880, RZ ;  /* 0x000088809c167816 */ /* 0x020fca00000000ff */
[----:B------:R-:W-:-:S07]  /*38b0*/  IMAD R167, R22, R155, RZ ;  /* 0x0000009b16a77224 */ /* 0x000fce00078e02ff */
.L_x_121:
[----:B------:R-:W-:Y:S05]  /*38c0*/  BSYNC B1 ;  /* 0x0000000000017941 */ /* 0x000fea0003800000 */
.L_x_120:
        /* <DEDUP_REMOVED lines=10> */
.L_x_123:
[----:B------:R-:W-:Y:S05]  /*3970*/  BSYNC B1 ;  /* 0x0000000000017941 */ /* 0x000fea0003800000 */
.L_x_122:
[----:B--2---:R-:W-:Y:S01]  /*3980*/  @!P2 IMAD R91, R132, R154, R167 ;  /* 0x0000009a845ba224 */ /* 0x004fe200078e02a7 */
[----:B------:R-:W-:Y:S04]  /*3990*/  BSSY B1, `(.L_x_124) ;  /* 0x0000006000017945 */ /* 0x000fe80003800000 */
[----:B------:R2:W-:Y:S01]  /*39a0*/  @!P2 STG.E.U8 desc[UR36][R158.64+0x58], R91 ;  /* 0x0000585b9e00a986 */ /* 0x0005e2000c101124 */
[----:B------:R-:W-:Y:S05]  /*39b0*/  @P3 BRA `(.L_x_125) ;  /* 0x00000000000c3947 */ /* 0x000fea0003800000 */
[----:B------:R-:W5:Y:S02]  /*39c0*/  LDG.E.U8 R156, desc[UR36][R162.64+0x59] ;  /* 0x00005924a29c7981 */ /* 0x000f64000c1e1100 */
[----:B-----5:R-:W-:-:S05]  /*39d0*/  PRMT R22, R156, 0x8880, RZ ;  /* 0x000088809c167816 */ /* 0x020fca00000000ff */
[----:B------:R-:W-:-:S07]  /*39e0*/  IMAD R167, R22, R155, RZ ;  /* 0x0000009b16a77224 */ /* 0x000fce00078e02ff */
.L_x_125:
[----:B------:R-:W-:Y:S05]  /*39f0*/  BSYNC B1 ;  /* 0x0000000000017941 */ /* 0x000fea0003800000 */
.L_x_124:
[----:B------:R-:W-:Y:S01]  /*3a00*/  @!P3 IMAD R133, R133, R154, R167 ;  /* 0x0000009a8585b224 */ /* 0x000fe200078e02a7 */
[----:B------:R-:W-:Y:S04]  /*3a10*/  BSSY B1, `(.L_x_126) ;  /* 0x0000006000017945 */ /* 0x000fe80003800000 */
[----:B------:R0:W-:Y:S01]  /*3a20*/  @!P3 STG.E.U8 desc[UR36][R158.64+0x59], R133 ;  /* 0x000059859e00b986 */ /* 0x0001e2000c101124 */
[----:B------:R-:W-:Y:S05]  /*3a30*/  @P4 BRA `(.L_x_127) ;  /* 0x00000000000c4947 */ /* 0x000fea0003800000 */
[----:B------:R-:W5:Y:S02]  /*3a40*/  LDG.E.U8 R156, desc[UR36][R88.64+0x58] ;  /* 0x00005824589c7981 */ /* 0x000f64000c1e1100 */
[----:B-----5:R-:W-:-:S05]  /*3a50*/  PRMT R22, R156, 0x8880, RZ ;  /* 0x000088809c167816 */ /* 0x020fca00000000ff */
[----:B------:R-:W-:-:S07]  /*3a60*/  IMAD R167, R22, R155, RZ ;  /* 0x0000009b16a77224 */ /* 0x000fce00078e02ff */
.L_x_127:
[----:B------:R-:W-:Y:S05]  /*3a70*/  BSYNC B1 ;  /* 0x0000000000017941 */ /* 0x000fea0003800000 */
.L_x_126:
        /* <DEDUP_REMOVED lines=10> */
.L_x_129:
[----:B------:R-:W-:Y:S05]  /*3b20*/  BSYNC B1 ;  /* 0x0000000000017941 */ /* 0x000fea0003800000 */
.L_x_128:
[----:B------:R-:W-:Y:S01]  /*3b30*/  @!P2 IMAD R135, R135, R154, R167 ;  /* 0x0000009a8787a224 */ /* 0x000fe200078e02a7 */
[----:B------:R-:W-:Y:S04]  /*3b40*/  BSSY B1, `(.L_x_130) ;  /* 0x0000006000017945 */ /* 0x000fe80003800000 */
[----:B------:R0:W-:Y:S01]  /*3b50*/  @!P2 STG.E.U8 desc[UR36][R12.64+0x59], R135 ;  /* 0x000059870c00a986 */ /* 0x0001e2000c101124 */
[----:B------:R-:W-:Y:S05]  /*3b60*/  @P3 BRA `(.L_x_131) ;  /* 0x00000000000c3947 */ /* 0x000fea0003800000 */
[----:B------:R-:W5:Y:S02]  /*3b70*/  LDG.E.U8 R156, desc[UR36][R162.64+0x60] ;  /* 0x00006024a29c7981 */ /* 0x000f64000c1e1100 */
[----:B-----5:R-:W-:-:S05]  /*3b80*/  PRMT R22, R156, 0x8880, RZ ;  /* 0x000088809c167816 */ /* 0x020fca00000000ff */
[----:B------:R-:W-:-:S07]  /*3b90*/  IMAD R167, R22, R155, RZ ;  /* 0x0000009b16a77224 */ /* 0x000fce00078e02ff */
.L_x_131:
[----:B------:R-:W-:Y:S05]  /*3ba0*/  BSYNC B1 ;  /* 0x0000000000017941 */ /* 0x000fea0003800000 */
.L_x_130:
[----:B--2---:R-:W-:Y:S01]  /*3bb0*/  @!P3 IMAD R91, R136, R154, R167 ;  /* 0x0000009a885bb224 */ /* 0x004fe200078e02a7 */
[----:B------:R-:W-:Y:S04]  /*3bc0*/  BSSY B1, `(.L_x_132) ;  /* 0x0000006000017945 */ /* 0x000fe80003800000 */
[----:B------:R2:W-:Y:S01]  /*3bd0*/  @!P3 STG.E.U8 desc[UR36][R158.64+0x60], R91 ;  /* 0x0000605b9e00b986 */ /* 0x0005e2000c101124 */
[----:B------:R-:W-:Y:S05]  /*3be0*/  @P4 BRA `(.L_x_133) ;  /* 0x00000000000c4947 */ /* 0x000fea0003800000 */
[----:B------:R-:W5:Y:S02]  /*3bf0*/  LDG.E.U8 R156, desc[UR36][R162.64+0x61] ;  /* 0x00006124a29c7981 */ /* 0x000f64000c1e1100 */
[----:B-----5:R-:W-:-:S05]  /*3c00*/  PRMT R22, R156, 0x8880, RZ ;  /* 0x000088809c167816 */ /* 0x020fca00000000ff */
[----:B------:R-:W-:-:S07]  /*3c10*/  IMAD R167, R22, R155, RZ ;  /* 0x0000009b16a77224 */ /* 0x000fce00078e02ff */
.L_x_133:
[----:B------:R-:W-:Y:S05]  /*3c20*/  BSYNC B1 ;  /* 0x0000000000017941 */ /* 0x000fea0003800000 */
.L_x_132:
        /* <DEDUP_REMOVED lines=10> */
.L_x_135:
[----:B------:R-:W-:Y:S05]  /*3cd0*/  BSYNC B1 ;  /* 0x0000000000017941 */ /* 0x000fea0003800000 */
.L_x_134:
[----:B--2---:R-:W-:Y:S01]  /*3ce0*/  @!P2 IMAD R91, R138, R154, R167 ;  /* 0x0000009a8a5ba224 */ /* 0x004fe200078e02a7 */
[----:B------:R-:W-:Y:S04]  /*3cf0*/  BSSY B1, `(.L_x_136) ;  /* 0x0000006000017945 */ /* 0x000fe80003800000 */
[----:B------:R2:W-:Y:S01]  /*3d00*/  @!P2 STG.E.U8 desc[UR36][R12.64+0x60], R91 ;  /* 0x0000605b0c00a986 */ /* 0x0005e2000c101124 */
[----:B------:R-:W-:Y:S05]  /*3d10*/  @P3 BRA `(.L_x_137) ;  /* 0x00000000000c3947 */ /* 0x000fea0003800000 */
[----:B------:R-:W5:Y:S02]  /*3d20*/  LDG.E.U8 R156, desc[UR36][R88.64+0x61] ;  /* 0x00006124589c7981 */ /* 0x000f64000c1e1100 */
[----:B-----5:R-:W-:-:S05]  /*3d30*/  PRMT R22, R156, 0x8880, RZ ;  /* 0x000088809c167816 */ /* 0x020fca00000000ff */
[----:B------:R-:W-:-:S07]  /*3d40*/  IMAD R167, R22, R155, RZ ;  /* 0x0000009b16a77224 */ /* 0x000fce00078e02ff */
.L_x_137:
[----:B------:R-:W-:Y:S05]  /*3d50*/  BSYNC B1 ;  /* 0x0000000000017941 */ /* 0x000fea0003800000 */
.L_x_136:
[----:B------:R-:W-:Y:S01]  /*3d60*/  @!P3 IMAD R139, R139, R154, R167 ;  /* 0x0000009a8b8bb224 */ /* 0x000fe200078e02a7 */
[----:B------:R-:W-:Y:S04]  /*3d70*/  BSSY B1, `(.L_x_138) ;  /* 0x0000006000017945 */ /* 0x000fe80003800000 */
[----:B------:R0:W-:Y:S01]  /*3d80*/  @!P3 STG.E.U8 desc[UR36][R12.64+0x61], R139 ;  /* 0x0000618b0c00b986 */ /* 0x0001e2000c101124 */
[----:B------:R-:W-:Y:S05]  /*3d90*/  @P4 BRA `(.L_x_139) ;  /* 0x00000000000c4947 */ /* 0x000fea0003800000 */
[----:B------:R-:W5:Y:S02]  /*3da0*/  LDG.E.U8 R156, desc[UR36][R162.64+0x68] ;  /* 0x00006824a29c7981 */ /* 0x000f64000c1e1100 */
[----:B-----5:R-:W-:-:S05]  /*3db0*/  PRMT R22, R156, 0x8880, RZ ;  /* 0x000088809c167816 */ /* 0x020fca00000000ff */
[----:B------:R-:W-:-:S07]  /*3dc0*/  IMAD R167, R22, R155, RZ ;  /* 0x0000009b16a77224 */ /* 0x000fce00078e02ff */
.L_x_139:
[----:B------:R-:W-:Y:S05]  /*3dd0*/  BSYNC B1 ;  /* 0x0000000000017941 */ /* 0x000fea0003800000 */
.L_x_138:
        /* <DEDUP_REMOVED lines=10> */
.L_x_141:
[----:B------:R-:W-:Y:S05]  /*3e80*/  BSYNC B1 ;  /* 0x0000000000017941 */ /* 0x000fea0003800000 */
.L_x_140:
[----:B------:R-:W-:Y:S01]  /*3e90*/  @!P2 IMAD R141, R141, R154, R167 ;  /* 0x0000009a8d8da224 */ /* 0x000fe200078e02a7 */
[----:B------:R-:W-:Y:S04]  /*3ea0*/  BSSY B1, `(.L_x_142) ;  /* 0x0000006000017945 */ /* 0x000fe80003800000 */
[----:B------:R0:W-:Y:S01]  /*3eb0*/  @!P2 STG.E.U8 desc[UR36][R158.64+0x69], R141 ;  /* 0x0000698d9e00a986 */ /* 0x0001e2000c101124 */
[----:B------:R-:W-:Y:S05]  /*3ec0*/  @P3 BRA `(.L_x_143) ;  /* 0x00000000000c3947 */ /* 0x000fea0003800000 */
[----:B------:R-:W5:Y:S02]  /*3ed0*/  LDG.E.U8 R156, desc[UR36][R88.64+0x68] ;  /* 0x00006824589c7981 */ /* 0x000f64000c1e1100 */
[----:B-----5:R-:W-:-:S05]  /*3ee0*/  PRMT R22, R156, 0x8880, RZ ;  /* 0x000088809c167816 */ /* 0x020fca00000000ff */
[----:B------:R-:W-:-:S07]  /*3ef0*/  IMAD R167, R22, R155, RZ ;  /* 0x0000009b16a77224 */ /* 0x000fce00078e02ff */
.L_x_143:
[----:B------:R-:W-:Y:S05]  /*3f00*/  BSYNC B1 ;  /* 0x0000000000017941 */ /* 0x000fea0003800000 */
.L_x_142:
[----:B--2---:R-:W-:Y:S01]  /*3f10*/  @!P3 IMAD R91, R142, R154, R167 ;  /* 0x0000009a8e5bb224 */ /* 0x004fe200078e02a7 */
[----:B------:R-:W-:Y:S04]  /*3f20*/  BSSY B1, `(.L_x_144) ;  /* 0x0000006000017945 */ /* 0x000fe80003800000 */
[----:B------:R2:W-:Y:S01]  /*3f30*/  @!P3 STG.E.U8 desc[UR36][R12.64+0x68], R91 ;  /* 0x0000685b0c00b986 */ /* 0x0005e2000c101124 */
[----:B------:R-:W-:Y:S05]  /*3f40*/  @P4 BRA `(.L_x_145) ;  /* 0x00000000000c4947 */ /* 0x000fea0003800000 */
[----:B------:R-:W5:Y:S02]  /*3f50*/  LDG.E.U8 R156, desc[UR36][R88.64+0x69] ;  /* 0x00006924589c7981 */ /* 0x000f64000c1e1100 */
[----:B-----5:R-:W-:-:S05]  /*3f60*/  PRMT R22, R156, 0x8880, RZ ;  /* 0x000088809c167816 */ /* 0x020fca00000000ff */
[----:B------:R-:W-:-:S07]  /*3f70*/  IMAD R167, R22, R155, RZ ;  /* 0x0000009b16a77224 */ /* 0x000fce00078e02ff */
.L_x_145:
[----:B------:R-:W-:Y:S05]  /*3f80*/  BSYNC B1 ;  /* 0x0000000000017941 */ /* 0x000fea0003800000 */
.L_x_144:
        /* <DEDUP_REMOVED lines=10> */
.L_x_147:
[----:B------:R-:W-:Y:S05]  /*4030*/  BSYNC B1 ;  /* 0x0000000000017941 */ /* 0x000fea0003800000 */
.L_x_146:
[----:B--2---:R-:W-:Y:S01]  /*4040*/  @!P2 IMAD R91, R144, R154, R167 ;  /* 0x0000009a905ba224 */ /* 0x004fe200078e02a7 */
[----:B------:R-:W-:Y:S04]  /*4050*/  BSSY B1, `(.L_x_148) ;  /* 0x0000006000017945 */ /* 0x000fe80003800000 */
[----:B------:R2:W-:Y:S01]  /*4060*/  @!P2 STG.E.U8 desc[UR36][R158.64+0x70], R91 ;  /* 0x0000705b9e00a986 */ /* 0x0005e2000c101124 */
[----:B------:R-:W-:Y:S05]  /*4070*/  @P3 BRA `(.L_x_149) ;  /* 0x00000000000c3947 */ /* 0x000fea0003800000 */
[----:B------:R-:W5:Y:S02]  /*4080*/  LDG.E.U8 R156, desc[UR36][R162.64+0x71] ;  /* 0x00007124a29c7981 */ /* 0x000f64000c1e1100 */
[----:B-----5:R-:W-:-:S05]  /*4090*/  PRMT R22, R156, 0x8880, RZ ;  /* 0x000088809c167816 */ /* 0x020fca00000000ff */
[----:B------:R-:W-:-:S07]  /*40a0*/  IMAD R167, R22, R155, RZ ;  /* 0x0000009b16a77224 */ /* 0x000fce00078e02ff */
.L_x_149:
[----:B------:R-:W-:Y:S05]  /*40b0*/  BSYNC B1 ;  /* 0x0000000000017941 */ /* 0x000fea0003800000 */
.L_x_148:
[----:B------:R-:W-:Y:S01]  /*40c0*/  @!P3 IMAD R145, R145, R154, R167 ;  /* 0x0000009a9191b224 */ /* 0x000fe200078e02a7 */
[----:B------:R-:W-:Y:S04]  /*40d0*/  BSSY B1, `(.L_x_150) ;  /* 0x0000006000017945 */ /* 0x000fe80003800000 */
[----:B------:R0:W-:Y:S01]  /*40e0*/  @!P3 STG.E.U8 desc[UR36][R158.64+0x71], R145 ;  /* 0x000071919e00b986 */ /* 0x0001e2000c101124 */
[----:B------:R-:W-:Y:S05]  /*40f0*/  @P4 BRA `(.L_x_151) ;  /* 0x00000000000c4947 */ /* 0x000fea0003800000 */
[----:B------:R-:W5:Y:S02]  /*4100*/  LDG.E.U8 R156, desc[UR36][R88.64+0x70] ;  /* 0x00007024589c7981 */ /* 0x000f64000c1e1100 */
[----:B-----5:R-:W-:-:S05]  /*4110*/  PRMT R22, R156, 0x8880, RZ ;  /* 0x000088809c167816 */ /* 0x020fca00000000ff */
[----:B------:R-:W-:-:S07]  /*4120*/  IMAD R167, R22, R155, RZ ;  /* 0x0000009b16a77224 */ /* 0x000fce00078e02ff */
.L_x_151:
[----:B------:R-:W-:Y:S05]  /*4130*/  BSYNC B1 ;  /* 0x0000000000017941 */ /* 0x000fea0003800000 */
.L_x_150:
[----:B------:R-:W-:Y:S01]  /*4140*/  ISETP.LT.OR P2, PT, R164, 0x72, !P0 ;  /* 0x00000072a400780c */ /* 0x000fe20004741670 */
[----:B--2---:R-:W-:Y:S01]  /*4150*/  @!P4 IMAD R91, R146, R154, R167 ;  /* 0x0000009a925bc224 */ /* 0x004fe200078e02a7 */
[----:B------:R-:W-:Y:S01]  /*4160*/  BSSY B1, `(.L_x_152) ;  /* 0x0000009000017945 */ /* 0x000fe20003800000 */
[----:B------:R-:W-:-:S03]  /*4170*/  IADD3 R165, P3, R165, 0x80, RZ ;  /* 0x00000080a5a57810 */ /* 0x000fc60007f7e0ff */
[----:B------:R2:W-:Y:S01]  /*4180*/  @!P4 STG.E.U8 desc[UR36][R12.64+0x70], R91 ;  /* 0x0000705b0c00c986 */ /* 0x0005e2000c101124 */
[C---:B------:R-:W-:Y:S02]  /*4190*/  ISETP.LT.OR P4, PT, R164.reuse, 0x79, !P1 ;  /* 0x00000079a400780c */ /* 0x040fe40004f81670 */
[----:B------:R-:W-:-:S04]  /*41a0*/  ISETP.LT.OR P1, PT, R164, 0x7a, !P1 ;  /* 0x0000007aa400780c */ /* 0x000fc80004f21670 */
[----:B------:R-:W-:Y:S09]  /*41b0*/  @P2 BRA `(.L_x_153) ;  /* 0x00000000000c2947 */ /* 0x000ff20003800000 */
[----:B------:R-:W5:Y:S02]  /*41c0*/  LDG.E.U8 R156, desc[UR36][R88.64+0x71] ;  /* 0x00007124589c7981 */ /* 0x000f64000c1e1100 */
[----:B-----5:R-:W-:-:S05]  /*41d0*/  PRMT R22, R156, 0x8880, RZ ;  /* 0x000088809c167816 */ /* 0x020fca00000000ff */
[----:B------:R-:W-:-:S07]  /*41e0*/  IMAD R167, R22, R155, RZ ;  /* 0x0000009b16a77224 */ /* 0x000fce00078e02ff */
.L_x_153:
[----:B------:R-:W-:Y:S05]  /*41f0*/  BSYNC B1 ;  /* 0x0000000000017941 */ /* 0x000fea0003800000 */
.L_x_152:
[----:B------:R-:W-:Y:S01]  /*4200*/  @!P2 IMAD R147, R147, R154, R167 ;  /* 0x0000009a9393a224 */ /* 0x000fe200078e02a7 */
[----:B------:R-:W-:Y:S04]  /*4210*/  BSSY B1, `(.L_x_154) ;  /* 0x0000006000017945 */ /* 0x000fe80003800000 */
[----:B------:R0:W-:Y:S01]  /*4220*/  @!P2 STG.E.U8 desc[UR36][R12.64+0x71], R147 ;  /* 0x000071930c00a986 */ /* 0x0001e2000c101124 */
[----:B------:R-:W-:Y:S05]  /*4230*/  @P4 BRA `(.L_x_155) ;  /* 0x00000000000c4947 */ /* 0x000fea0003800000 */
[----:B------:R-:W5:Y:S02]  /*4240*/  LDG.E.U8 R156, desc[UR36][R162.64+0x78] ;  /* 0x00007824a29c7981 */ /* 0x000f64000c1e1100 */
[----:B-----5:R-:W-:-:S05]  /*4250*/  PRMT R22, R156, 0x8880, RZ ;  /* 0x000088809c167816 */ /* 0x020fca00000000ff */
[----:B------:R-:W-:-:S07]  /*4260*/  IMAD R167, R22, R155, RZ ;  /* 0x0000009b16a77224 */ /* 0x000fce00078e02ff */
.L_x_155:
[----:B------:R-:W-:Y:S05]  /*4270*/  BSYNC B1 ;  /* 0x0000000000017941 */ /* 0x000fea0003800000 */
.L_x_154:
[----:B--2---:R-:W-:Y:S01]  /*4280*/  @!P4 IMAD R91, R148, R154, R167 ;  /* 0x0000009a945bc224 */ /* 0x004fe200078e02a7 */
[----:B------:R-:W-:Y:S04]  /*4290*/  BSSY B1, `(.L_x_156) ;  /* 0x0000006000017945 */ /* 0x000fe80003800000 */
[----:B------:R2:W-:Y:S01]  /*42a0*/  @!P4 STG.E.U8 desc[UR36][R158.64+0x78], R91 ;  /* 0x0000785b9e00c986 */ /* 0x0005e2000c101124 */
[----:B------:R-:W-:Y:S05]  /*42b0*/  @P1 BRA `(.L_x_157) ;  /* 0x00000000000c1947 */ /* 0x000fea0003800000 */
[----:B------:R-:W5:Y:S02]  /*42c0*/  LDG.E.U8 R156, desc[UR36][R162.64+0x79] ;  /* 0x00007924a29c7981 */ /* 0x000f64000c1e1100 */
[----:B-----5:R-:W-:-:S05]  /*42d0*/  PRMT R22, R156, 0x8880, RZ ;  /* 0x000088809c167816 */ /* 0x020fca00000000ff */
[----:B------:R-:W-:-:S07]  /*42e0*/  IMAD R167, R22, R155, RZ ;  /* 0x0000009b16a77224 */ /* 0x000fce00078e02ff */
.L_x_157:
[----:B------:R-:W-:Y:S05]  /*42f0*/  BSYNC B1 ;  /* 0x0000000000017941 */ /* 0x000fea0003800000 */
.L_x_156:
[----:B------:R-:W-:Y:S01]  /*4300*/  IMAD.X R5, RZ, RZ, R5, P3 ;  /* 0x000000ffff057224 */ /* 0x000fe200018e0605 */
[C---:B------:R-:W-:Y:S01]  /*4310*/  ISETP.LT.OR P3, PT, R164.reuse, 0x79, !P0 ;  /* 0x00000079a400780c */ /* 0x040fe20004761670 */
[----:B------:R-:W-:Y:S01]  /*4320*/  @!P1 IMAD R149, R149, R154, R167 ;  /* 0x0000009a95959224 */ /* 0x000fe200078e02a7 */
[----:B------:R-:W-:Y:S01]  /*4330*/  ISETP.GE.AND P2, PT, R3, 0x81, PT ;  /* 0x000000810300780c */ /* 0x000fe20003f46270 */
[-C--:B--2---:R-:W-:Y:S01]  /*4340*/  IMAD.WIDE.U32 R90, R165, R14.reuse, R152 ;  /* 0x0000000ea55a7225 */ /* 0x084fe200078e0098 */
[----:B------:R-:W-:Y:S01]  /*4350*/  BSSY B1, `(.L_x_158) ;  /* 0x000000b000017945 */ /* 0x000fe20003800000 */
[C---:B------:R-:W-:Y:S01]  /*4360*/  ISETP.LT.OR P0, PT, R164.reuse, 0x7a, !P0 ;  /* 0x0000007aa400780c */ /* 0x040fe20004701670 */
[----:B------:R2:W-:Y:S01]  /*4370*/  @!P1 STG.E.U8 desc[UR36][R158.64+0x79], R149 ;  /* 0x000079959e009986 */ /* 0x0005e2000c101124 */
[----:B------:R-:W-:Y:S01]  /*4380*/  IMAD R22, R5, R14, RZ ;  /* 0x0000000e05167224 */ /* 0x000fe200078e02ff */
[----:B------:R-:W-:Y:S02]  /*4390*/  ISETP.LT.OR P1, PT, R164, 0x1, !P2 ;  /* 0x00000001a400780c */ /* 0x000fe40005721670 */
[----:B------:R-:W-:Y:S01]  /*43a0*/  IADD3 R4, P4, R90, R10, RZ ;  /* 0x0000000a5a047210 */ /* 0x000fe20007f9e0ff */
[----:B---3--:R-:W-:-:S02]  /*43b0*/  IMAD R93, R165, R15, R22 ;  /* 0x0000000fa55d7224 */ /* 0x008fc400078e0216 */
[----:B------:R-:W-:Y:S10]  /*43c0*/  @P3 BRA `(.L_x_159) ;  /* 0x00000000000c3947 */ /* 0x000ff40003800000 */
[----:B------:R-:W3:Y:S02]  /*43d0*/  LDG.E.U8 R156, desc[UR36][R88.64+0x78] ;  /* 0x00007824589c7981 */ /* 0x000ee4000c1e1100 */
[----:B---3--:R-:W-:-:S05]  /*43e0*/  PRMT R22, R156, 0x8880, RZ ;  /* 0x000088809c167816 */ /* 0x008fca00000000ff */
[----:B------:R-:W-:-:S07]  /*43f0*/  IMAD R167, R22, R155, RZ ;  /* 0x0000009b16a77224 */ /* 0x000fce00078e02ff */
.L_x_159:
[----:B------:R-:W-:Y:S05]  /*4400*/  BSYNC B1 ;  /* 0x0000000000017941 */ /* 0x000fea0003800000 */
.L_x_158:
[----:B------:R-:W-:Y:S01]  /*4410*/  @!P3 IMAD R15, R150, R154, R167 ;  /* 0x0000009a960fb224 */ /* 0x000fe200078e02a7 */
[----:B------:R-:W-:Y:S01]  /*4420*/  BSSY B1, `(.L_x_160) ;  /* 0x0000007000017945 */ /* 0x000fe20003800000 */
[----:B------:R-:W-:-:S03]  /*4430*/  IADD3.X R5, R11, R91, R93, P4, !PT ;  /* 0x0000005b0b057210 */ /* 0x000fc600027fe45d */
[----:B------:R3:W-:Y:S01]  /*4440*/  @!P3 STG.E.U8 desc[UR36][R12.64+0x78], R15 ;  /* 0x0000780f0c00b986 */ /* 0x0007e2000c101124 */
[----:B------:R-:W-:Y:S05]  /*4450*/  @P0 BRA `(.L_x_161) ;  /* 0x00000000000c0947 */ /* 0x000fea0003800000 */
[----:B------:R-:W5:Y:S02]  /*4460*/  LDG.E.U8 R156, desc[UR36][R88.64+0x79] ;  /* 0x00007924589c7981 */ /* 0x000f64000c1e1100 */
[----:B-----5:R-:W-:-:S05]  /*4470*/  PRMT R22, R156, 0x8880, RZ ;  /* 0x000088809c167816 */ /* 0x020fca00000000ff */
[----:B------:R-:W-:-:S07]  /*4480*/  IMAD R167, R22, R155, RZ ;  /* 0x0000009b16a77224 */ /* 0x000fce00078e02ff */
.L_x_161:
[----:B------:R-:W-:Y:S05]  /*4490*/  BSYNC B1 ;  /* 0x0000000000017941 */ /* 0x000fea0003800000 */
.L_x_160:
[----:B------:R-:W-:Y:S01]  /*44a0*/  @!P0 IMAD R151, R151, R154, R167 ;  /* 0x0000009a97978224 */ /* 0x000fe200078e02a7 */
[----:B------:R-:W-:Y:S04]  /*44b0*/  BSSY B1, `(.L_x_162) ;  /* 0x0000006000017945 */ /* 0x000fe80003800000 */
[----:B------:R0:W-:Y:S01]  /*44c0*/  @!P0 STG.E.U8 desc[UR36][R12.64+0x79], R151 ;  /* 0x000079970c008986 */ /* 0x0001e2000c101124 */
[----:B------:R-:W-:Y:S05]  /*44d0*/  @P1 BRA `(.L_x_163) ;  /* 0x00000000000c1947 */ /* 0x000fea0003800000 */
[----:B------:R-:W0:Y:S02]  /*44e0*/  LDG.E.U8 R156, desc[UR36][R4.64] ;  /* 0x00000024049c7981 */ /* 0x000e24000c1e1100 */
[----:B01-34-:R-:W-:-:S05]  /*44f0*/  PRMT R12, R156, 0x8880, RZ ;  /* 0x000088809c0c7816 */ /* 0x01bfca00000000ff */
[----:B------:R-:W-:-:S07]  /*4500*/  IMAD R167, R12, R155, RZ ;  /* 0x0000009b0ca77224 */ /* 0x000fce00078e02ff */
.L_x_163:
[----:B------:R-:W-:Y:S05]  /*4510*/  BSYNC B1 ;  /* 0x0000000000017941 */ /* 0x000fea0003800000 */
.L_x_162:
[----:B01-34-:R-:W-:Y:S01]  /*4520*/  @!P1 IMAD R13, R24, R154, R167 ;  /* 0x0000009a180d9224 */ /* 0x01bfe200078e02a7 */
[----:B------:R-:W-:Y:S01]  /*4530*/  BSSY B1, `(.L_x_164) ;  /* 0x000000b000017945 */ /* 0x000fe20003800000 */
[----:B------:R-:W-:Y:S01]  /*4540*/  IMAD.WIDE.U32 R14, R165, R14, R160 ;  /* 0x0000000ea50e7225 */ /* 0x000fe200078e00a0 */
[----:B------:R-:W-:Y:S02]  /*4550*/  ISETP.GE.AND P0, PT, R3, 0x89, PT ;  /* 0x000000890300780c */ /* 0x000fe40003f06270 */
[----:B------:R0:W-:Y:S01]  /*4560*/  @!P1 STG.E.U8 desc[UR36][R6.64], R13 ;  /* 0x0000000d06009986 */ /* 0x0001e2000c101124 */
[----:B------:R-:W-:Y:S02]  /*4570*/  ISETP.LT.OR P1, PT, R164, 0x2, !P2 ;  /* 0x00000002a400780c */ /* 0x000fe40005721670 */
[----:B------:R-:W-:Y:S01]  /*4580*/  IADD3 R10, P3, P4, R20, R10, R14 ;  /* 0x0000000a140a7210 */ /* 0x000fe20007c7e00e */
[----:B------:R-:W-:-:S10]  /*4590*/  IMAD.IADD R14, R93, 0x1, R15 ;  /* 0x000000015d0e7824 */ /* 0x000fd400078e020f */
[----:B0-----:R-:W-:Y:S05]  /*45a0*/  @P1 BRA `(.L_x_165) ;  /* 0x00000000000c1947 */ /* 0x001fea0003800000 */
[----:B------:R-:W3:Y:S02]  /*45b0*/  LDG.E.U8 R156, desc[UR36][R4.64+0x1] ;  /* 0x00000124049c7981 */ /* 0x000ee4000c1e1100 */
[----:B---3--:R-:W-:-:S05]  /*45c0*/  PRMT R12, R156, 0x8880, RZ ;  /* 0x000088809c0c7816 */ /* 0x008fca00000000ff */
[----:B------:R-:W-:-:S07]  /*45d0*/  IMAD R167, R12, R155, RZ ;  /* 0x0000009b0ca77224 */ /* 0x000fce00078e02ff */
.L_x_165:
[----:B------:R-:W-:Y:S05]  /*45e0*/  BSYNC B1 ;  /* 0x0000000000017941 */ /* 0x000fea0003800000 */
.L_x_164:
[----:B------:R-:W-:Y:S01]  /*45f0*/  IADD3.X R11, R153, R11, R14, P3, P4 ;  /* 0x0000000b990b7210 */ /* 0x000fe20001fe840e */
[----:B------:R-:W-:Y:S01]  /*4600*/  @!P1 IMAD R25, R25, R154, R167 ;  /* 0x0000009a19199224 */ /* 0x000fe200078e02a7 */
[C---:B------:R-:W-:Y:S01]  /*4610*/  ISETP.LT.OR P3, PT, R164.reuse, 0x1, !P0 ;  /* 0x00000001a400780c */ /* 0x040fe20004761670 */
[----:B------:R-:W-:Y:S01]  /*4620*/  BSSY B1, `(.L_x_166) ;  /* 0x0000008000017945 */ /* 0x000fe20003800000 */
[C---:B------:R-:W-:Y:S02]  /*4630*/  ISETP.LT.OR P4, PT, R164.reuse, 0x9, !P2 ;  /* 0x00000009a400780c */ /* 0x040fe40005781670 */
[----:B------:R0:W-:Y:S01]  /*4640*/  @!P1 STG.E.U8 desc[UR36][R6.64+0x1], R25 ;  /* 0x0000011906009986 */ /* 0x0001e2000c101124 */
[----:B------:R-:W-:-:S08]  /*4650*/  ISETP.LT.OR P1, PT, R164, 0x2, !P0 ;  /* 0x00000002a400780c */ /* 0x000fd00004721670 */
[----:B------:R-:W-:Y:S05]  /*4660*/  @P3 BRA `(.L_x_167) ;  /* 0x00000000000c3947 */ /* 0x000fea0003800000 */
[----:B------:R-:W3:Y:S02]  /*4670*/  LDG.E.U8 R156, desc[UR36][R10.64] ;  /* 0x000000240a9c7981 */ /* 0x000ee4000c1e1100 */
[----:B---3--:R-:W-:-:S05]  /*4680*/  PRMT R12, R156, 0x8880, RZ ;  /* 0x000088809c0c7816 */ /* 0x008fca00000000ff */
[----:B------:R-:W-:-:S07]  /*4690*/  IMAD R167, R12, R155, RZ ;  /* 0x0000009b0ca77224 */ /* 0x000fce00078e02ff */
.L_x_167:
[----:B------:R-:W-:Y:S05]  /*46a0*/  BSYNC B1 ;  /* 0x0000000000017941 */ /* 0x000fea0003800000 */
.L_x_166:
[----:B------:R-:W-:Y:S01]  /*46b0*/  @!P3 IMAD R3, R26, R154, R167 ;  /* 0x0000009a1a03b224 */ /* 0x000fe200078e02a7 */
[----:B------:R-:W-:Y:S04]  /*46c0*/  BSSY B1, `(.L_x_168) ;  /* 0x0000006000017945 */ /* 0x000fe80003800000 */
[----:B------:R1:W-:Y:S01]  /*46d0*/  @!P3 STG.E.U8 desc[UR36][R8.64], R3 ;  /* 0x000000030800b986 */ /* 0x0003e2000c101124 */
[----:B------:R-:W-:Y:S05]  /*46e0*/  @P1 BRA `(.L_x_169) ;  /* 0x00000000000c1947 */ /* 0x000fea0003800000 */
[----:B------:R-:W3:Y:S02]  /*46f0*/  LDG.E.U8 R156, desc[UR36][R10.64+0x1] ;  /* 0x000001240a9c7981 */ /* 0x000ee4000c1e1100 */
[----:B---3--:R-:W-:-:S05]  /*4700*/  PRMT R12, R156, 0x8880, RZ ;  /* 0x000088809c0c7816 */ /* 0x008fca00000000ff */
[----:B------:R-:W-:-:S07]  /*4710*/  IMAD R167, R12, R155, RZ ;  /* 0x0000009b0ca77224 */ /* 0x000fce00078e02ff */
.L_x_169:
[----:B------:R-:W-:Y:S05]  /*4720*/  BSYNC B1 ;  /* 0x0000000000017941 */ /* 0x000fea0003800000 */
.L_x_168:
[----:B------:R-:W-:Y:S01]  /*4730*/  @!P1 IMAD R27, R27, R154, R167 ;  /* 0x0000009a1b1b9224 */ /* 0x000fe200078e02a7 */
[----:B------:R-:W-:Y:S04]  /*4740*/  BSSY B1, `(.L_x_170) ;  /* 0x0000006000017945 */ /* 0x000fe80003800000 */
[----:B------:R3:W-:Y:S01]  /*4750*/  @!P1 STG.E.U8 desc[UR36][R8.64+0x1], R27 ;  /* 0x0000011b08009986 */ /* 0x0007e2000c101124 */
[----:B------:R-:W-:Y:S05]  /*4760*/  @P4 BRA `(.L_x_171) ;  /* 0x00000000000c4947 */ /* 0x000fea0003800000 */
[----:B------:R-:W4:Y:S02]  /*4770*/  LDG.E.U8 R156, desc[UR36][R4.64+0x8] ;  /* 0x00000824049c7981 */ /* 0x000f24000c1e1100 */
[----:B----4-:R-:W-:-:S05]  /*4780*/  PRMT R12, R156, 0x8880, RZ ;  /* 0x000088809c0c7816 */ /* 0x010fca00000000ff */
[----:B------:R-:W-:-:S07]  /*4790*/  IMAD R167, R12, R155, RZ ;  /* 0x0000009b0ca77224 */ /* 0x000fce00078e02ff */
.L_x_171:
[----:B------:R-:W-:Y:S05]  /*47a0*/  BSYNC B1 ;  /* 0x0000000000017941 */ /* 0x000fea0003800000 */
.L_x_170:
[----:B------:R-:W-:Y:S01]  /*47b0*/  ISETP.LT.OR P1, PT, R164, 0xa, !P2 ;  /* 0x0000000aa400780c */ /* 0x000fe20005721670 */
[----:B-1----:R-:W-:Y:S01]  /*47c0*/  @!P4 IMAD R3, R28, R154, R167 ;  /* 0x0000009a1c03c224 */ /* 0x002fe200078e02a7 */
[----:B------:R-:W-:Y:S01]  /*47d0*/  BSSY B1, `(.L_x_172) ;  /* 0x0000008000017945 */ /* 0x000fe20003800000 */
[----:B------:R-:W-:-:S03]  /*47e0*/  ISETP.LT.OR P3, PT, R164, 0x9, !P0 ;  /* 0x00000009a400780c */ /* 0x000fc60004761670 */
[----:B------:R1:W-:Y:S01]  /*47f0*/  @!P4 STG.E.U8 desc[UR36][R6.64+0x8], R3 ;  /* 0x000008030600c986 */ /* 0x0003e2000c101124 */
[----:B------:R-:W-:-:S06]  /*4800*/  ISETP.LT.OR P4, PT, R164, 0xa, !P0 ;  /* 0x0000000aa400780c */ /* 0x000fcc0004781670 */
[----:B------:R-:W-:Y:S07]  /*4810*/  @P1 BRA `(.L_x_173) ;  /* 0x00000000000c1947 */ /* 0x000fee0003800000 */
[----:B------:R-:W4:Y:S02]  /*4820*/  LDG.E.U8 R156, desc[UR36][R4.64+0x9] ;  /* 0x00000924049c7981 */ /* 0x000f24000c1e1100 */
[----:B----4-:R-:W-:-:S05]  /*4830*/  PRMT R12, R156, 0x8880, RZ ;  /* 0x000088809c0c7816 */ /* 0x010fca00000000ff */
[----:B------:R-:W-:-:S07]  /*4840*/  IMAD R167, R12, R155, RZ ;  /* 0x0000009b0ca77224 */ /* 0x000fce00078e02ff */
.L_x_173:
[----:B------:R-:W-:Y:S05]  /*4850*/  BSYNC B1 ;  /* 0x0000000000017941 */ /* 0x000fea0003800000 */
.L_x_172:
[----:B------:R-:W-:Y:S01]  /*4860*/  @!P1 IMAD R29, R29, R154, R167 ;  /* 0x0000009a1d1d9224 */ /* 0x000fe200078e02a7 */
[----:B------:R-:W-:Y:S04]  /*4870*/  BSSY B1, `(.L_x_174) ;  /* 0x0000006000017945 */ /* 0x000fe80003800000 */
[----:B------:R4:W-:Y:S01]  /*4880*/  @!P1 STG.E.U8 desc[UR36][R6.64+0x9], R29 ;  /* 0x0000091d06009986 */ /* 0x0009e2000c101124 */
[----:B------:R-:W-:Y:S05]  /*4890*/  @P3 BRA `(.L_x_175) ;  /* 0x00000000000c3947 */ /* 0x000fea0003800000 */
[----:B------:R-:W5:Y:S02]  /*48a0*/  LDG.E.U8 R156, desc[UR36][R10.64+0x8] ;  /* 0x000008240a9c7981 */ /* 0x000f64000c1e1100 */
[----:B-----5:R-:W-:-:S05]  /*48b0*/  PRMT R12, R156, 0x8880, RZ ;  /* 0x000088809c0c7816 */ /* 0x020fca00000000ff */
[----:B------:R-:W-:-:S07]  /*48c0*/  IMAD R167, R12, R155, RZ ;  /* 0x0000009b0ca77224 */ /* 0x000fce00078e02ff */
.L_x_175:
[----:B------:R-:W-:Y:S05]  /*48d0*/  BSYNC B1 ;  /* 0x0000000000017941 */ /* 0x000fea0003800000 */
.L_x_174:
[----:B-1----:R-:W-:Y:S01]  /*48e0*/  @!P3 IMAD R3, R30, R154, R167 ;  /* 0x0000009a1e03b224 */ /* 0x002fe200078e02a7 */
[----:B------:R-:W-:Y:S04]  /*48f0*/  BSSY B1, `(.L_x_176) ;  /* 0x0000006000017945 */ /* 0x000fe80003800000 */
[----:B------:R1:W-:Y:S01]  /*4900*/  @!P3 STG.E.U8 desc[UR36][R8.64+0x8], R3 ;  /* 0x000008030800b986 */ /* 0x0003e2000c101124 */
[----:B------:R-:W-:Y:S05]  /*4910*/  @P4 BRA `(.L_x_177) ;  /* 0x00000000000c4947 */ /* 0x000fea0003800000 */
[----:B------:R-:W5:Y:S02]  /*4920*/  LDG.E.U8 R156, desc[UR36][R10.64+0x9] ;  /* 0x000009240a9c7981 */ /* 0x000f64000c1e1100 */
[----:B-----5:R-:W-:-:S05]  /*4930*/  PRMT R12, R156, 0x8880, RZ ;  /* 0x000088809c0c7816 */ /* 0x020fca00000000ff */
[----:B------:R-:W-:-:S07]  /*4940*/  IMAD R167, R12, R155, RZ ;  /* 0x0000009b0ca77224 */ /* 0x000fce00078e02ff */
.L_x_177:
[----:B------:R-:W-:Y:S05]  /*4950*/  BSYNC B1 ;  /* 0x0000000000017941 */ /* 0x000fea0003800000 */
.L_x_176:
        /* <DEDUP_REMOVED lines=10> */
.L_x_179:
[----:B------:R-:W-:Y:S05]  /*4a00*/  BSYNC B1 ;  /* 0x0000000000017941 */ /* 0x000fea0003800000 */
.L_x_178:
[----:B-1----:R-:W-:Y:S01]  /*4a10*/  @!P1 IMAD R3, R32, R154, R167 ;  /* 0x0000009a20039224 */ /* 0x002fe200078e02a7 */
[----:B------:R-:W-:Y:S04]  /*4a20*/  BSSY B1, `(.L_x_180) ;  /* 0x0000006000017945 */ /* 0x000fe80003800000 */
[----:B------:R1:W-:Y:S01]  /*4a30*/  @!P1 STG.E.U8 desc[UR36][R6.64+0x10], R3 ;  /* 0x0000100306009986 */ /* 0x0003e2000c101124 */
[----:B------:R-:W-:Y:S05]  /*4a40*/  @P3 BRA `(.L_x_181) ;  /* 0x00000000000c3947 */ /* 0x000fea0003800000 */
[----:B------:R-:W5:Y:S02]  /*4a50*/  LDG.E.U8 R156, desc[UR36][R4.64+0x11] ;  /* 0x00001124049c7981 */ /* 0x000f64000c1e1100 */
[----:B-----5:R-:W-:-:S05]  /*4a60*/  PRMT R12, R156, 0x8880, RZ ;  /* 0x000088809c0c7816 */ /* 0x020fca00000000ff */
[----:B------:R-:W-:-:S07]  /*4a70*/  IMAD R167, R12, R155, RZ ;  /* 0x0000009b0ca77224 */ /* 0x000fce00078e02ff */
.L_x_181:
[----:B------:R-:W-:Y:S05]  /*4a80*/  BSYNC B1 ;  /* 0x0000000000017941 */ /* 0x000fea0003800000 */
.L_x_180:
[----:B------:R-:W-:Y:S01]  /*4a90*/  @!P3 IMAD R33, R33, R154, R167 ;  /* 0x0000009a2121b224 */ /* 0x000fe200078e02a7 */
[----:B------:R-:W-:Y:S04]  /*4aa0*/  BSSY B1, `(.L_x_182) ;  /* 0x0000006000017945 */ /* 0x000fe80003800000 */
[----:B------:R0:W-:Y:S01]  /*4ab0*/  @!P3 STG.E.U8 desc[UR36][R6.64+0x11], R33 ;  /* 0x000011210600b986 */ /* 0x0001e2000c101124 */
[----:B------:R-:W-:Y:S05]  /*4ac0*/  @P4 BRA `(.L_x_183) ;  /* 0x00000000000c4947 */ /* 0x000fea0003800000 */
[----:B------:R-:W5:Y:S02]  /*4ad0*/  LDG.E.U8 R156, desc[UR36][R10.64+0x10] ;  /* 0x000010240a9c7981 */ /* 0x000f64000c1e1100 */
[----:B-----5:R-:W-:-:S05]  /*4ae0*/  PRMT R12, R156, 0x8880, RZ ;  /* 0x000088809c0c7816 */ /* 0x020fca00000000ff */
[----:B------:R-:W-:-:S07]  /*4af0*/  IMAD R167, R12, R155, RZ ;  /* 0x0000009b0ca77224 */ /* 0x000fce00078e02ff */
.L_x_183:
[----:B------:R-:W-:Y:S05]  /*4b00*/  BSYNC B1 ;  /* 0x0000000000017941 */ /* 0x000fea0003800000 */
.L_x_182:
[----:B------:R-:W-:Y:S01]  /*4b10*/  ISETP.LT.OR P1, PT, R164, 0x12, !P0 ;  /* 0x00000012a400780c */ /* 0x000fe20004721670 */
[----:B-1----:R-:W-:Y:S01]  /*4b20*/  @!P4 IMAD R3, R34, R154, R167 ;  /* 0x0000009a2203c224 */ /* 0x002fe200078e02a7 */
        /* <DEDUP_REMOVED lines=8> */
.L_x_185:
[----:B------:R-:W-:Y:S05]  /*4bb0*/  BSYNC B1 ;  /* 0x0000000000017941 */ /* 0x000fea0003800000 */
.L_x_184:
[----:B------:R-:W-:Y:S01]  /*4bc0*/  @!P1 IMAD R35, R35, R154, R167 ;  /* 0x0000009a23239224 */ /* 0x000fe200078e02a7 */
[----:B------:R-:W-:Y:S04]  /*4bd0*/  BSSY B1, `(.L_x_186) ;  /* 0x0000006000017945 */ /* 0x000fe80003800000 */
[----:B------:R0:W-:Y:S01]  /*4be0*/  @!P1 STG.E.U8 desc[UR36][R8.64+0x11], R35 ;  /* 0x0000112308009986 */ /* 0x0001e2000c101124 */
[----:B------:R-:W-:Y:S05]  /*4bf0*/  @P3 BRA `(.L_x_187) ;  /* 0x00000000000c3947 */ /* 0x000fea0003800000 */
[----:B------:R-:W5:Y:S02]  /*4c00*/  LDG.E.U8 R156, desc[UR36][R4.64+0x18] ;  /* 0x00001824049c7981 */ /* 0x000f64000c1e1100 */
[----:B-----5:R-:W-:-:S05]  /*4c10*/  PRMT R12, R156, 0x8880, RZ ;  /* 0x000088809c0c7816 */ /* 0x020fca00000000ff */
[----:B------:R-:W-:-:S07]  /*4c20*/  IMAD R167, R12, R155, RZ ;  /* 0x0000009b0ca77224 */ /* 0x000fce00078e02ff */
.L_x_187:
[----:B------:R-:W-:Y:S05]  /*4c30*/  BSYNC B1 ;  /* 0x0000000000017941 */ /* 0x000fea0003800000 */
.L_x_186:
[----:B-1----:R-:W-:Y:S01]  /*4c40*/  @!P3 IMAD R3, R36, R154, R167 ;  /* 0x0000009a2403b224 */ /* 0x002fe200078e02a7 */
[----:B------:R-:W-:Y:S04]  /*4c50*/  BSSY B1, `(.L_x_188) ;  /* 0x0000006000017945 */ /* 0x000fe80003800000 */
[----:B------:R1:W-:Y:S01]  /*4c60*/  @!P3 STG.E.U8 desc[UR36][R6.64+0x18], R3 ;  /* 0x000018030600b986 */ /* 0x0003e2000c101124 */
[----:B------:R-:W-:Y:S05]  /*4c70*/  @P4 BRA `(.L_x_189) ;  /* 0x00000000000c4947 */ /* 0x000fea0003800000 */
[----:B------:R-:W5:Y:S02]  /*4c80*/  LDG.E.U8 R156, desc[UR36][R4.64+0x19] ;  /* 0x00001924049c7981 */ /* 0x000f64000c1e1100 */
[----:B-----5:R-:W-:-:S05]  /*4c90*/  PRMT R12, R156, 0x8880, RZ ;  /* 0x000088809c0c7816 */ /* 0x020fca00000000ff */
[----:B------:R-:W-:-:S07]  /*4ca0*/  IMAD R167, R12, R155, RZ ;  /* 0x0000009b0ca77224 */ /* 0x000fce00078e02ff */
.L_x_189:
[----:B------:R-:W-:Y:S05]  /*4cb0*/  BSYNC B1 ;  /* 0x0000000000017941 */ /* 0x000fea0003800000 */
.L_x_188:
        /* <DEDUP_REMOVED lines=10> */
.L_x_191:
[----:B------:R-:W-:Y:S05]  /*4d60*/  BSYNC B1 ;  /* 0x0000000000017941 */ /* 0x000fea0003800000 */
.L_x_190:
[----:B-1----:R-:W-:Y:S01]  /*4d70*/  @!P1 IMAD R3, R38, R154, R167 ;  /* 0x0000009a26039224 */ /* 0x002fe200078e02a7 */
[----:B------:R-:W-:Y:S04]  /*4d80*/  BSSY B1, `(.L_x_192) ;  /* 0x0000006000017945 */ /* 0x000fe80003800000 */
[----:B------:R1:W-:Y:S01]  /*4d90*/  @!P1 STG.E.U8 desc[UR36][R8.64+0x18], R3 ;  /* 0x0000180308009986 */ /* 0x0003e2000c101124 */
[----:B------:R-:W-:Y:S05]  /*4da0*/  @P3 BRA `(.L_x_193) ;  /* 0x00000000000c3947 */ /* 0x000fea0003800000 */
[----:B------:R-:W5:Y:S02]  /*4db0*/  LDG.E.U8 R156, desc[UR36][R10.64+0x19] ;  /* 0x000019240a9c7981 */ /* 0x000f64000c1e1100 */
[----:B-----5:R-:W-:-:S05]  /*4dc0*/  PRMT R12, R156, 0x8880, RZ ;  /* 0x000088809c0c7816 */ /* 0x020fca00000000ff */
[----:B------:R-:W-:-:S07]  /*4dd0*/  IMAD R167, R12, R155, RZ ;  /* 0x0000009b0ca77224 */ /* 0x000fce00078e02ff */
.L_x_193:
[----:B------:R-:W-:Y:S05]  /*4de0*/  BSYNC B1 ;  /* 0x0000000000017941 */ /* 0x000fea0003800000 */
.L_x_192:
[----:B------:R-:W-:Y:S01]  /*4df0*/  @!P3 IMAD R39, R39, R154, R167 ;  /* 0x0000009a2727b224 */ /* 0x000fe200078e02a7 */
[----:B------:R-:W-:Y:S04]  /*4e00*/  BSSY B1, `(.L_x_194) ;  /* 0x0000006000017945 */ /* 0x000fe80003800000 */
[----:B------:R0:W-:Y:S01]  /*4e10*/  @!P3 STG.E.U8 desc[UR36][R8.64+0x19], R39 ;  /* 0x000019270800b986 */ /* 0x0001e2000c101124 */
[----:B------:R-:W-:Y:S05]  /*4e20*/  @P4 BRA `(.L_x_195) ;  /* 0x00000000000c4947 */ /* 0x000fea0003800000 */
[----:B------:R-:W5:Y:S02]  /*4e30*/  LDG.E.U8 R156, desc[UR36][R4.64+0x20] ;  /* 0x00002024049c7981 */ /* 0x000f64000c1e1100 */
[----:B-----5:R-:W-:-:S05]  /*4e40*/  PRMT R12, R156, 0x8880, RZ ;  /* 0x000088809c0c7816 */ /* 0x020fca00000000ff */
[----:B------:R-:W-:-:S07]  /*4e50*/  IMAD R167, R12, R155, RZ ;  /* 0x0000009b0ca77224 */ /* 0x000fce00078e02ff */
.L_x_195:
[----:B------:R-:W-:Y:S05]  /*4e60*/  BSYNC B1 ;  /* 0x0000000000017941 */ /* 0x000fea0003800000 */
.L_x_194:
        /* <DEDUP_REMOVED lines=10> */
.L_x_197:
[----:B------:R-:W-:Y:S05]  /*4f10*/  BSYNC B1 ;  /* 0x0000000000017941 */ /* 0x000fea0003800000 */
.L_x_196:
[----:B------:R-:W-:Y:S01]  /*4f20*/  @!P1 IMAD R41, R41, R154, R167 ;  /* 0x0000009a29299224 */ /* 0x000fe200078e02a7 */
[----:B------:R-:W-:Y:S04]  /*4f30*/  BSSY B1, `(.L_x_198) ;  /* 0x0000006000017945 */ /* 0x000fe80003800000 */
[----:B------:R0:W-:Y:S01]  /*4f40*/  @!P1 STG.E.U8 desc[UR36][R6.64+0x21], R41 ;  /* 0x0000212906009986 */ /* 0x0001e2000c101124 */
[----:B------:R-:W-:Y:S05]  /*4f50*/  @P3 BRA `(.L_x_199) ;  /* 0x00000000000c3947 */ /* 0x000fea0003800000 */
[----:B------:R-:W5:Y:S02]  /*4f60*/  LDG.E.U8 R156, desc[UR36][R10.64+0x20] ;  /* 0x000020240a9c7981 */ /* 0x000f64000c1e1100 */
[----:B-----5:R-:W-:-:S05]  /*4f70*/  PRMT R12, R156, 0x8880, RZ ;  /* 0x000088809c0c7816 */ /* 0x020fca00000000ff */
[----:B------:R-:W-:-:S07]  /*4f80*/  IMAD R167, R12, R155, RZ ;  /* 0x0000009b0ca77224 */ /* 0x000fce00078e02ff */
.L_x_199:
[----:B------:R-:W-:Y:S05]  /*4f90*/  BSYNC B1 ;  /* 0x0000000000017941 */ /* 0x000fea0003800000 */
.L_x_198:
[----:B-1----:R-:W-:Y:S01]  /*4fa0*/  @!P3 IMAD R3, R42, R154, R167 ;  /* 0x0000009a2a03b224 */ /* 0x002fe200078e02a7 */
[----:B------:R-:W-:Y:S04]  /*4fb0*/  BSSY B1, `(.L_x_200) ;  /* 0x0000006000017945 */ /* 0x000fe80003800000 */
[----:B------:R1:W-:Y:S01]  /*4fc0*/  @!P3 STG.E.U8 desc[UR36][R8.64+0x20], R3 ;  /* 0x000020030800b986 */ /* 0x0003e2000c101124 */
[----:B------:R-:W-:Y:S05]  /*4fd0*/  @P4 BRA `(.L_x_201) ;  /* 0x00000000000c4947 */ /* 0x000fea0003800000 */
[----:B------:R-:W5:Y:S02]  /*4fe0*/  LDG.E.U8 R156, desc[UR36][R10.64+0x21] ;  /* 0x000021240a9c7981 */ /* 0x000f64000c1e1100 */
[----:B-----5:R-:W-:-:S05]  /*4ff0*/  PRMT R12, R156, 0x8880, RZ ;  /* 0x000088809c0c7816 */ /* 0x020fca00000000ff */
[----:B------:R-:W-:-:S07]  /*5000*/  IMAD R167, R12, R155, RZ ;  /* 0x0000009b0ca77224 */ /* 0x000fce00078e02ff */
.L_x_201:
[----:B------:R-:W-:Y:S05]  /*5010*/  BSYNC B1 ;  /* 0x0000000000017941 */ /* 0x000fea0003800000 */
.L_x_200:
        /* <DEDUP_REMOVED lines=10> */
.L_x_203:
[----:B------:R-:W-:Y:S05]  /*50c0*/  BSYNC B1 ;  /* 0x0000000000017941 */ /* 0x000fea0003800000 */
.L_x_202:
[----:B-1----:R-:W-:Y:S01]  /*50d0*/  @!P1 IMAD R3, R44, R154, R167 ;  /* 0x0000009a2c039224 */ /* 0x002fe200078e02a7 */
[----:B------:R-:W-:Y:S04]  /*50e0*/  BSSY B1, `(.L_x_204) ;  /* 0x0000006000017945 */ /* 0x000fe80003800000 */
[----:B------:R1:W-:Y:S01]  /*50f0*/  @!P1 STG.E.U8 desc[UR36][R6.64+0x28], R3 ;  /* 0x0000280306009986 */ /* 0x0003e2000c101124 */
[----:B------:R-:W-:Y:S05]  /*5100*/  @P3 BRA `(.L_x_205) ;  /* 0x00000000000c3947 */ /* 0x000fea0003800000 */
[----:B------:R-:W5:Y:S02]  /*5110*/  LDG.E.U8 R156, desc[UR36][R4.64+0x29] ;  /* 0x00002924049c7981 */ /* 0x000f64000c1e1100 */
[----:B-----5:R-:W-:-:S05]  /*5120*/  PRMT R12, R156, 0x8880, RZ ;  /* 0x000088809c0c7816 */ /* 0x020fca00000000ff */
[----:B------:R-:W-:-:S07]  /*5130*/  IMAD R167, R12, R155, RZ ;  /* 0x0000009b0ca77224 */ /* 0x000fce00078e02ff */
.L_x_205:
[----:B------:R-:W-:Y:S05]  /*5140*/  BSYNC B1 ;  /* 0x0000000000017941 */ /* 0x000fea0003800000 */
.L_x_204:
[----:B------:R-:W-:Y:S01]  /*5150*/  @!P3 IMAD R45, R45, R154, R167 ;  /* 0x0000009a2d2db224 */ /* 0x000fe200078e02a7 */
[----:B------:R-:W-:Y:S04]  /*5160*/  BSSY B1, `(.L_x_206) ;  /* 0x0000006000017945 */ /* 0x000fe80003800000 */
[----:B------:R0:W-:Y:S01]  /*5170*/  @!P3 STG.E.U8 desc[UR36][R6.64+0x29], R45 ;  /* 0x0000292d0600b986 */ /* 0x0001e2000c101124 */
[----:B------:R-:W-:Y:S05]  /*5180*/  @P4 BRA `(.L_x_207) ;  /* 0x00000000000c4947 */ /* 0x000fea0003800000 */
[----:B------:R-:W5:Y:S02]  /*5190*/  LDG.E.U8 R156, desc[UR36][R10.64+0x28] ;  /* 0x000028240a9c7981 */ /* 0x000f64000c1e1100 */
[----:B-----5:R-:W-:-:S05]  /*51a0*/  PRMT R12, R156, 0x8880, RZ ;  /* 0x000088809c0c7816 */ /* 0x020fca00000000ff */
[----:B------:R-:W-:-:S07]  /*51b0*/  IMAD R167, R12, R155, RZ ;  /* 0x0000009b0ca77224 */ /* 0x000fce00078e02ff */
.L_x_207:
[----:B------:R-:W-:Y:S05]  /*51c0*/  BSYNC B1 ;  /* 0x0000000000017941 */ /* 0x000fea0003800000 */
.L_x_206:
        /* <DEDUP_REMOVED lines=10> */
.L_x_209:
[----:B------:R-:W-:Y:S05]  /*5270*/  BSYNC B1 ;  /* 0x0000000000017941 */ /* 0x000fea0003800000 */
.L_x_208:
[----:B------:R-:W-:Y:S01]  /*5280*/  @!P1 IMAD R47, R47, R154, R167 ;  /* 0x0000009a2f2f9224 */ /* 0x000fe200078e02a7 */
[----:B------:R-:W-:Y:S04]  /*5290*/  BSSY B1, `(.L_x_210) ;  /* 0x0000006000017945 */ /* 0x000fe80003800000 */
[----:B------:R0:W-:Y:S01]  /*52a0*/  @!P1 STG.E.U8 desc[UR36][R8.64+0x29], R47 ;  /* 0x0000292f08009986 */ /* 0x0001e2000c101124 */
[----:B------:R-:W-:Y:S05]  /*52b0*/  @P3 BRA `(.L_x_211) ;  /* 0x00000000000c3947 */ /* 0x000fea0003800000 */
[----:B------:R-:W5:Y:S02]  /*52c0*/  LDG.E.U8 R156, desc[UR36][R4.64+0x30] ;  /* 0x00003024049c7981 */ /* 0x000f64000c1e1100 */
[----:B-----5:R-:W-:-:S05]  /*52d0*/  PRMT R12, R156, 0x8880, RZ ;  /* 0x000088809c0c7816 */ /* 0x020fca00000000ff */
[----:B------:R-:W-:-:S07]  /*52e0*/  IMAD R167, R12, R155, RZ ;  /* 0x0000009b0ca77224 */ /* 0x000fce00078e02ff */
.L_x_211:
[----:B------:R-:W-:Y:S05]  /*52f0*/  BSYNC B1 ;  /* 0x0000000000017941 */ /* 0x000fea0003800000 */
.L_x_210:
[----:B-1----:R-:W-:Y:S01]  /*5300*/  @!P3 IMAD R3, R48, R154, R167 ;  /* 0x0000009a3003b224 */ /* 0x002fe200078e02a7 */
[----:B------:R-:W-:Y:S04]  /*5310*/  BSSY B1, `(.L_x_212) ;  /* 0x0000006000017945 */ /* 0x000fe80003800000 */
[----:B------:R1:W-:Y:S01]  /*5320*/  @!P3 STG.E.U8 desc[UR36][R6.64+0x30], R3 ;  /* 0x000030030600b986 */ /* 0x0003e2000c101124 */
[----:B------:R-:W-:Y:S05]  /*5330*/  @P4 BRA `(.L_x_213) ;  /* 0x00000000000c4947 */ /* 0x000fea0003800000 */
[----:B------:R-:W5:Y:S02]  /*5340*/  LDG.E.U8 R156, desc[UR36][R4.64+0x31] ;  /* 0x00003124049c7981 */ /* 0x000f64000c1e1100 */
[----:B-----5:R-:W-:-:S05]  /*5350*/  PRMT R12, R156, 0x8880, RZ ;  /* 0x000088809c0c7816 */ /* 0x020fca00000000ff */
[----:B------:R-:W-:-:S07]  /*5360*/  IMAD R167, R12, R155, RZ ;  /* 0x0000009b0ca77224 */ /* 0x000fce00078e02ff */
.L_x_213:
[----:B------:R-:W-:Y:S05]  /*5370*/  BSYNC B1 ;  /* 0x0000000000017941 */ /* 0x000fea0003800000 */
.L_x_212:
        /* <DEDUP_REMOVED lines=10> */
.L_x_215:
[----:B------:R-:W-:Y:S05]  /*5420*/  BSYNC B1 ;  /* 0x0000000000017941 */ /* 0x000fea0003800000 */
.L_x_214:
[----:B-1----:R-:W-:Y:S01]  /*5430*/  @!P1 IMAD R3, R50, R154, R167 ;  /* 0x0000009a32039224 */ /* 0x002fe200078e02a7 */
[----:B------:R-:W-:Y:S04]  /*5440*/  BSSY B1, `(.L_x_216) ;  /* 0x0000006000017945 */ /* 0x000fe80003800000 */
[----:B------:R1:W-:Y:S01]  /*5450*/  @!P1 STG.E.U8 desc[UR36][R8.64+0x30], R3 ;  /* 0x0000300308009986 */ /* 0x0003e2000c101124 */
[----:B------:R-:W-:Y:S05]  /*5460*/  @P3 BRA `(.L_x_217) ;  /* 0x00000000000c3947 */ /* 0x000fea0003800000 */
[----:B------:R-:W5:Y:S02]  /*5470*/  LDG.E.U8 R156, desc[UR36][R10.64+0x31] ;  /* 0x000031240a9c7981 */ /* 0x000f64000c1e1100 */
[----:B-----5:R-:W-:-:S05]  /*5480*/  PRMT R12, R156, 0x8880, RZ ;  /* 0x000088809c0c7816 */ /* 0x020fca00000000ff */
[----:B------:R-:W-:-:S07]  /*5490*/  IMAD R167, R12, R155, RZ ;  /* 0x0000009b0ca77224 */ /* 0x000fce00078e02ff */
.L_x_217:
[----:B------:R-:W-:Y:S05]  /*54a0*/  BSYNC B1 ;  /* 0x0000000000017941 */ /* 0x000fea0003800000 */
.L_x_216:
[----:B------:R-:W-:Y:S01]  /*54b0*/  @!P3 IMAD R51, R51, R154, R167 ;  /* 0x0000009a3333b224 */ /* 0x000fe200078e02a7 */
[----:B------:R-:W-:Y:S04]  /*54c0*/  BSSY B1, `(.L_x_218) ;  /* 0x0000006000017945 */ /* 0x000fe80003800000 */
[----:B------:R0:W-:Y:S01]  /*54d0*/  @!P3 STG.E.U8 desc[UR36][R8.64+0x31], R51 ;  /* 0x000031330800b986 */ /* 0x0001e2000c101124 */
[----:B------:R-:W-:Y:S05]  /*54e0*/  @P4 BRA `(.L_x_219) ;  /* 0x00000000000c4947 */ /* 0x000fea0003800000 */
[----:B------:R-:W5:Y:S02]  /*54f0*/  LDG.E.U8 R156, desc[UR36][R4.64+0x38] ;  /* 0x00003824049c7981 */ /* 0x000f64000c1e1100 */
[----:B-----5:R-:W-:-:S05]  /*5500*/  PRMT R12, R156, 0x8880, RZ ;  /* 0x000088809c0c7816 */ /* 0x020fca00000000ff */
[----:B------:R-:W-:-:S07]  /*5510*/  IMAD R167, R12, R155, RZ ;  /* 0x0000009b0ca77224 */ /* 0x000fce00078e02ff */
.L_x_219:
[----:B------:R-:W-:Y:S05]  /*5520*/  BSYNC B1 ;  /* 0x0000000000017941 */ /* 0x000fea0003800000 */
.L_x_218:
        /* <DEDUP_REMOVED lines=10> */
.L_x_221:
[----:B------:R-:W-:Y:S05]  /*55d0*/  BSYNC B1 ;  /* 0x0000000000017941 */ /* 0x000fea0003800000 */
.L_x_220:
[----:B------:R-:W-:Y:S01]  /*55e0*/  @!P1 IMAD R53, R53, R154, R167 ;  /* 0x0000009a35359224 */ /* 0x000fe200078e02a7 */
[----:B------:R-:W-:Y:S04]  /*55f0*/  BSSY B1, `(.L_x_222) ;  /* 0x0000006000017945 */ /* 0x000fe80003800000 */
[----:B------:R0:W-:Y:S01]  /*5600*/  @!P1 STG.E.U8 desc[UR36][R6.64+0x39], R53 ;  /* 0x0000393506009986 */ /* 0x0001e2000c101124 */
[----:B------:R-:W-:Y:S05]  /*5610*/  @P3 BRA `(.L_x_223) ;  /* 0x00000000000c3947 */ /* 0x000fea0003800000 */
[----:B------:R-:W5:Y:S02]  /*5620*/  LDG.E.U8 R156, desc[UR36][R10.64+0x38] ;  /* 0x000038240a9c7981 */ /* 0x000f64000c1e1100 */
[----:B-----5:R-:W-:-:S05]  /*5630*/  PRMT R12, R156, 0x8880, RZ ;  /* 0x000088809c0c7816 */ /* 0x020fca00000000ff */
[----:B------:R-:W-:-:S07]  /*5640*/  IMAD R167, R12, R155, RZ ;  /* 0x0000009b0ca77224 */ /* 0x000fce00078e02ff */
.L_x_223:
[----:B------:R-:W-:Y:S05]  /*5650*/  BSYNC B1 ;  /* 0x0000000000017941 */ /* 0x000fea0003800000 */
.L_x_222:
[----:B-1----:R-:W-:Y:S01]  /*5660*/  @!P3 IMAD R3, R54, R154, R167 ;  /* 0x0000009a3603b224 */ /* 0x002fe200078e02a7 */
[----:B------:R-:W-:Y:S04]  /*5670*/  BSSY B1, `(.L_x_224) ;  /* 0x0000006000017945 */ /* 0x000fe80003800000 */
[----:B------:R1:W-:Y:S01]  /*5680*/  @!P3 STG.E.U8 desc[UR36][R8.64+0x38], R3 ;  /* 0x000038030800b986 */ /* 0x0003e2000c101124 */
[----:B------:R-:W-:Y:S05]  /*5690*/  @P4 BRA `(.L_x_225) ;  /* 0x00000000000c4947 */ /* 0x000fea0003800000 */
[----:B------:R-:W5:Y:S02]  /*56a0*/  LDG.E.U8 R156, desc[UR36][R10.64+0x39] ;  /* 0x000039240a9c7981 */ /* 0x000f64000c1e1100 */
[----:B-----5:R-:W-:-:S05]  /*56b0*/  PRMT R12, R156, 0x8880, RZ ;  /* 0x000088809c0c7816 */ /* 0x020fca00000000ff */
[----:B------:R-:W-:-:S07]  /*56c0*/  IMAD R167, R12, R155, RZ ;  /* 0x0000009b0ca77224 */ /* 0x000fce00078e02ff */
.L_x_225:
[----:B------:R-:W-:Y:S05]  /*56d0*/  BSYNC B1 ;  /* 0x0000000000017941 */ /* 0x000fea0003800000 */
.L_x_224:
        /* <DEDUP_REMOVED lines=10> */
.L_x_227:
[----:B------:R-:W-:Y:S05]  /*5780*/  BSYNC B1 ;  /* 0x0000000000017941 */ /* 0x000fea0003800000 */
.L_x_226:
[----:B-1----:R-:W-:Y:S01]  /*5790*/  @!P1 IMAD R3, R56, R154, R167 ;  /* 0x0000009a38039224 */ /* 0x002fe200078e02a7 */
[----:B------:R-:W-:Y:S04]  /*57a0*/  BSSY B1, `(.L_x_228) ;  /* 0x0000006000017945 */ /* 0x000fe80003800000 */
[----:B------:R1:W-:Y:S01]  /*57b0*/  @!P1 STG.E.U8 desc[UR36][R6.64+0x40], R3 ;  /* 0x0000400306009986 */ /* 0x0003e2000c101124 */
[----:B------:R-:W-:Y:S05]  /*57c0*/  @P3 BRA `(.L_x_229) ;  /* 0x00000000000c3947 */ /* 0x000fea0003800000 */
[----:B------:R-:W5:Y:S02]  /*57d0*/  LDG.E.U8 R156, desc[UR36][R4.64+0x41] ;  /* 0x00004124049c7981 */ /* 0x000f64000c1e1100 */
[----:B-----5:R-:W-:-:S05]  /*57e0*/  PRMT R12, R156, 0x8880, RZ ;  /* 0x000088809c0c7816 */ /* 0x020fca00000000ff */
[----:B------:R-:W-:-:S07]  /*57f0*/  IMAD R167, R12, R155, RZ ;  /* 0x0000009b0ca77224 */ /* 0x000fce00078e02ff */
.L_x_229:
[----:B------:R-:W-:Y:S05]  /*5800*/  BSYNC B1 ;  /* 0x0000000000017941 */ /* 0x000fea0003800000 */
.L_x_228:
[----:B------:R-:W-:Y:S01]  /*5810*/  @!P3 IMAD R57, R57, R154, R167 ;  /* 0x0000009a3939b224 */ /* 0x000fe200078e02a7 */
[----:B------:R-:W-:Y:S04]  /*5820*/  BSSY B1, `(.L_x_230) ;  /* 0x0000006000017945 */ /* 0x000fe80003800000 */
[----:B------:R0:W-:Y:S01]  /*5830*/  @!P3 STG.E.U8 desc[UR36][R6.64+0x41], R57 ;  /* 0x000041390600b986 */ /* 0x0001e2000c101124 */
[----:B------:R-:W-:Y:S05]  /*5840*/  @P4 BRA `(.L_x_231) ;  /* 0x00000000000c4947 */ /* 0x000fea0003800000 */
[----:B------:R-:W5:Y:S02]  /*5850*/  LDG.E.U8 R156, desc[UR36][R10.64+0x40] ;  /* 0x000040240a9c7981 */ /* 0x000f64000c1e1100 */
[----:B-----5:R-:W-:-:S05]  /*5860*/  PRMT R12, R156, 0x8880, RZ ;  /* 0x000088809c0c7816 */ /* 0x020fca00000000ff */
[----:B------:R-:W-:-:S07]  /*5870*/  IMAD R167, R12, R155, RZ ;  /* 0x0000009b0ca77224 */ /* 0x000fce00078e02ff */
.L_x_231:
[----:B------:R-:W-:Y:S05]  /*5880*/  BSYNC B1 ;  /* 0x0000000000017941 */ /* 0x000fea0003800000 */
.L_x_230:
        /* <DEDUP_REMOVED lines=10> */
.L_x_233:
[----:B------:R-:W-:Y:S05]  /*5930*/  BSYNC B1 ;  /* 0x0000000000017941 */ /* 0x000fea0003800000 */
.L_x_232:
[----:B------:R-:W-:Y:S01]  /*5940*/  @!P1 IMAD R59, R59, R154, R167 ;  /* 0x0000009a3b3b9224 */ /* 0x000fe200078e02a7 */
[----:B------:R-:W-:Y:S04]  /*5950*/  BSSY B1, `(.L_x_234) ;  /* 0x0000006000017945 */ /* 0x000fe80003800000 */
[----:B------:R0:W-:Y:S01]  /*5960*/  @!P1 STG.E.U8 desc[UR36][R8.64+0x41], R59 ;  /* 0x0000413b08009986 */ /* 0x0001e2000c101124 */
[----:B------:R-:W-:Y:S05]  /*5970*/  @P3 BRA `(.L_x_235) ;  /* 0x00000000000c3947 */ /* 0x000fea0003800000 */
[----:B------:R-:W5:Y:S02]  /*5980*/  LDG.E.U8 R156, desc[UR36][R4.64+0x48] ;  /* 0x00004824049c7981 */ /* 0x000f64000c1e1100 */
[----:B-----5:R-:W-:-:S05]  /*5990*/  PRMT R12, R156, 0x8880, RZ ;  /* 0x000088809c0c7816 */ /* 0x020fca00000000ff */
[----:B------:R-:W-:-:S07]  /*59a0*/  IMAD R167, R12, R155, RZ ;  /* 0x0000009b0ca77224 */ /* 0x000fce00078e02ff */
.L_x_235:
[----:B------:R-:W-:Y:S05]  /*59b0*/  BSYNC B1 ;  /* 0x0000000000017941 */ /* 0x000fea0003800000 */
.L_x_234:
[----:B-1----:R-:W-:Y:S01]  /*59c0*/  @!P3 IMAD R3, R60, R154, R167 ;  /* 0x0000009a3c03b224 */ /* 0x002fe200078e02a7 */
[----:B------:R-:W-:Y:S04]  /*59d0*/  BSSY B1, `(.L_x_236) ;  /* 0x0000006000017945 */ /* 0x000fe80003800000 */
[----:B------:R1:W-:Y:S01]  /*59e0*/  @!P3 STG.E.U8 desc[UR36][R6.64+0x48], R3 ;  /* 0x000048030600b986 */ /* 0x0003e2000c101124 */
[----:B------:R-:W-:Y:S05]  /*59f0*/  @P4 BRA `(.L_x_237) ;  /* 0x00000000000c4947 */ /* 0x000fea0003800000 */
[----:B------:R-:W5:Y:S02]  /*5a00*/  LDG.E.U8 R156, desc[UR36][R4.64+0x49] ;  /* 0x00004924049c7981 */ /* 0x000f64000c1e1100 */
[----:B-----5:R-:W-:-:S05]  /*5a10*/  PRMT R12, R156, 0x8880, RZ ;  /* 0x000088809c0c7816 */ /* 0x020fca00000000ff */
[----:B------:R-:W-:-:S07]  /*5a20*/  IMAD R167, R12, R155, RZ ;  /* 0x0000009b0ca77224 */ /* 0x000fce00078e02ff */
.L_x_237:
[----:B------:R-:W-:Y:S05]  /*5a30*/  BSYNC B1 ;  /* 0x0000000000017941 */ /* 0x000fea0003800000 */
.L_x_236:
        /* <DEDUP_REMOVED lines=10> */
.L_x_239:
[----:B------:R-:W-:Y:S05]  /*5ae0*/  BSYNC B1 ;  /* 0x0000000000017941 */ /* 0x000fea0003800000 */
.L_x_238:
[----:B-1----:R-:W-:Y:S01]  /*5af0*/  @!P1 IMAD R3, R62, R154, R167 ;  /* 0x0000009a3e039224 */ /* 0x002fe200078e02a7 */
[----:B------:R-:W-:Y:S04]  /*5b00*/  BSSY B1, `(.L_x_240) ;  /* 0x0000006000017945 */ /* 0x000fe80003800000 */
[----:B------:R1:W-:Y:S01]  /*5b10*/  @!P1 STG.E.U8 desc[UR36][R8.64+0x48], R3 ;  /* 0x0000480308009986 */ /* 0x0003e2000c101124 */
[----:B------:R-:W-:Y:S05]  /*5b20*/  @P3 BRA `(.L_x_241) ;  /* 0x00000000000c3947 */ /* 0x000fea0003800000 */
[----:B------:R-:W5:Y:S02]  /*5b30*/  LDG.E.U8 R156, desc[UR36][R10.64+0x49] ;  /* 0x000049240a9c7981 */ /* 0x000f64000c1e1100 */
[----:B-----5:R-:W-:-:S05]  /*5b40*/  PRMT R12, R156, 0x8880, RZ ;  /* 0x000088809c0c7816 */ /* 0x020fca00000000ff */
[----:B------:R-:W-:-:S07]  /*5b50*/  IMAD R167, R12, R155, RZ ;  /* 0x0000009b0ca77224 */ /* 0x000fce00078e02ff */
.L_x_241:
[----:B------:R-:W-:Y:S05]  /*5b60*/  BSYNC B1 ;  /* 0x0000000000017941 */ /* 0x000fea0003800000 */
.L_x_240:
[----:B------:R-:W-:Y:S01]  /*5b70*/  @!P3 IMAD R63, R63, R154, R167 ;  /* 0x0000009a3f3fb224 */ /* 0x000fe200078e02a7 */
[----:B------:R-:W-:Y:S04]  /*5b80*/  BSSY B1, `(.L_x_242) ;  /* 0x0000006000017945 */ /* 0x000fe80003800000 */
[----:B------:R0:W-:Y:S01]  /*5b90*/  @!P3 STG.E.U8 desc[UR36][R8.64+0x49], R63 ;  /* 0x0000493f0800b986 */ /* 0x0001e2000c101124 */
[----:B------:R-:W-:Y:S05]  /*5ba0*/  @P4 BRA `(.L_x_243) ;  /* 0x00000000000c4947 */ /* 0x000fea0003800000 */
[----:B------:R-:W5:Y:S02]  /*5bb0*/  LDG.E.U8 R156, desc[UR36][R4.64+0x50] ;  /* 0x00005024049c7981 */ /* 0x000f64000c1e1100 */
[----:B-----5:R-:W-:-:S05]  /*5bc0*/  PRMT R12, R156, 0x8880, RZ ;  /* 0x000088809c0c7816 */ /* 0x020fca00000000ff */
[----:B------:R-:W-:-:S07]  /*5bd0*/  IMAD R167, R12, R155, RZ ;  /* 0x0000009b0ca77224 */ /* 0x000fce00078e02ff */
.L_x_243:
[----:B------:R-:W-:Y:S05]  /*5be0*/  BSYNC B1 ;  /* 0x0000000000017941 */ /* 0x000fea0003800000 */
.L_x_242:
        /* <DEDUP_REMOVED lines=10> */
.L_x_245:
[----:B------:R-:W-:Y:S05]  /*5c90*/  BSYNC B1 ;  /* 0x0000000000017941 */ /* 0x000fea0003800000 */
.L_x_244:
[----:B------:R-:W-:Y:S01]  /*5ca0*/  @!P1 IMAD R65, R65, R154, R167 ;  /* 0x0000009a41419224 */ /* 0x000fe200078e02a7 */
[----:B------:R-:W-:Y:S04]  /*5cb0*/  BSSY B1, `(.L_x_246) ;  /* 0x0000006000017945 */ /* 0x000fe80003800000 */
[----:B------:R0:W-:Y:S01]  /*5cc0*/  @!P1 STG.E.U8 desc[UR36][R6.64+0x51], R65 ;  /* 0x0000514106009986 */ /* 0x0001e2000c101124 */
[----:B------:R-:W-:Y:S05]  /*5cd0*/  @P3 BRA `(.L_x_247) ;  /* 0x00000000000c3947 */ /* 0x000fea0003800000 */
[----:B------:R-:W5:Y:S02]  /*5ce0*/  LDG.E.U8 R156, desc[UR36][R10.64+0x50] ;  /* 0x000050240a9c7981 */ /* 0x000f64000c1e1100 */
[----:B-----5:R-:W-:-:S05]  /*5cf0*/  PRMT R12, R156, 0x8880, RZ ;  /* 0x000088809c0c7816 */ /* 0x020fca00000000ff */
[----:B------:R-:W-:-:S07]  /*5d00*/  IMAD R167, R12, R155, RZ ;  /* 0x0000009b0ca77224 */ /* 0x000fce00078e02ff */
.L_x_247:
[----:B------:R-:W-:Y:S05]  /*5d10*/  BSYNC B1 ;  /* 0x0000000000017941 */ /* 0x000fea0003800000 */
.L_x_246:
[----:B-1----:R-:W-:Y:S01]  /*5d20*/  @!P3 IMAD R3, R66, R154, R167 ;  /* 0x0000009a4203b224 */ /* 0x002fe200078e02a7 */
[----:B------:R-:W-:Y:S04]  /*5d30*/  BSSY B1, `(.L_x_248) ;  /* 0x0000006000017945 */ /* 0x000fe80003800000 */
[----:B------:R1:W-:Y:S01]  /*5d40*/  @!P3 STG.E.U8 desc[UR36][R8.64+0x50], R3 ;  /* 0x000050030800b986 */ /* 0x0003e2000c101124 */
[----:B------:R-:W-:Y:S05]  /*5d50*/  @P4 BRA `(.L_x_249) ;  /* 0x00000000000c4947 */ /* 0x000fea0003800000 */
[----:B------:R-:W5:Y:S02]  /*5d60*/  LDG.E.U8 R156, desc[UR36][R10.64+0x51] ;  /* 0x000051240a9c7981 */ /* 0x000f64000c1e1100 */
[----:B-----5:R-:W-:-:S05]  /*5d70*/  PRMT R12, R156, 0x8880, RZ ;  /* 0x000088809c0c7816 */ /* 0x020fca00000000ff */
[----:B------:R-:W-:-:S07]  /*5d80*/  IMAD R167, R12, R155, RZ ;  /* 0x0000009b0ca77224 */ /* 0x000fce00078e02ff */
.L_x_249:
[----:B------:R-:W-:Y:S05]  /*5d90*/  BSYNC B1 ;  /* 0x0000000000017941 */ /* 0x000fea0003800000 */
.L_x_248:
        /* <DEDUP_REMOVED lines=10> */
.L_x_251:
[----:B------:R-:W-:Y:S05]  /*5e40*/  BSYNC B1 ;  /* 0x0000000000017941 */ /* 0x000fea0003800000 */
.L_x_250:
[----:B-1----:R-:W-:Y:S01]  /*5e50*/  @!P1 IMAD R3, R68, R154, R167 ;  /* 0x0000009a44039224 */ /* 0x002fe200078e02a7 */
[----:B------:R-:W-:Y:S04]  /*5e60*/  BSSY B1, `(.L_x_252) ;  /* 0x0000006000017945 */ /* 0x000fe80003800000 */
[----:B------:R1:W-:Y:S01]  /*5e70*/  @!P1 STG.E.U8 desc[UR36][R6.64+0x58], R3 ;  /* 0x0000580306009986 */ /* 0x0003e2000c101124 */
[----:B------:R-:W-:Y:S05]  /*5e80*/  @P3 BRA `(.L_x_253) ;  /* 0x00000000000c3947 */ /* 0x000fea0003800000 */
[----:B------:R-:W5:Y:S02]  /*5e90*/  LDG.E.U8 R156, desc[UR36][R4.64+0x59] ;  /* 0x00005924049c7981 */ /* 0x000f64000c1e1100 */
[----:B-----5:R-:W-:-:S05]  /*5ea0*/  PRMT R12, R156, 0x8880, RZ ;  /* 0x000088809c0c7816 */ /* 0x020fca00000000ff */
[----:B------:R-:W-:-:S07]  /*5eb0*/  IMAD R167, R12, R155, RZ ;  /* 0x0000009b0ca77224 */ /* 0x000fce00078e02ff */
.L_x_253:
[----:B------:R-:W-:Y:S05]  /*5ec0*/  BSYNC B1 ;  /* 0x0000000000017941 */ /* 0x000fea0003800000 */
.L_x_252:
[----:B------:R-:W-:Y:S01]  /*5ed0*/  @!P3 IMAD R69, R69, R154, R167 ;  /* 0x0000009a4545b224 */ /* 0x000fe200078e02a7 */
[----:B------:R-:W-:Y:S04]  /*5ee0*/  BSSY B1, `(.L_x_254) ;  /* 0x0000006000017945 */ /* 0x000fe80003800000 */
[----:B------:R0:W-:Y:S01]  /*5ef0*/  @!P3 STG.E.U8 desc[UR36][R6.64+0x59], R69 ;  /* 0x000059450600b986 */ /* 0x0001e2000c101124 */
[----:B------:R-:W-:Y:S05]  /*5f00*/  @P4 BRA `(.L_x_255) ;  /* 0x00000000000c4947 */ /* 0x000fea0003800000 */
[----:B------:R-:W5:Y:S02]  /*5f10*/  LDG.E.U8 R156, desc[UR36][R10.64+0x58] ;  /* 0x000058240a9c7981 */ /* 0x000f64000c1e1100 */
[----:B-----5:R-:W-:-:S05]  /*5f20*/  PRMT R12, R156, 0x8880, RZ ;  /* 0x000088809c0c7816 */ /* 0x020fca00000000ff */
[----:B------:R-:W-:-:S07]  /*5f30*/  IMAD R167, R12, R155, RZ ;  /* 0x0000009b0ca77224 */ /* 0x000fce00078e02ff */
.L_x_255:
[----:B------:R-:W-:Y:S05]  /*5f40*/  BSYNC B1 ;  /* 0x0000000000017941 */ /* 0x000fea0003800000 */
.L_x_254:
        /* <DEDUP_REMOVED lines=10> */
.L_x_257:
[----:B------:R-:W-:Y:S05]  /*5ff0*/  BSYNC B1 ;  /* 0x0000000000017941 */ /* 0x000fea0003800000 */
.L_x_256:
[----:B------:R-:W-:Y:S01]  /*6000*/  @!P1 IMAD R71, R71, R154, R167 ;  /* 0x0000009a47479224 */ /* 0x000fe200078e02a7 */
[----:B------:R-:W-:Y:S04]  /*6010*/  BSSY B1, `(.L_x_258) ;  /* 0x0000006000017945 */ /* 0x000fe80003800000 */
[----:B------:R0:W-:Y:S01]  /*6020*/  @!P1 STG.E.U8 desc[UR36][R8.64+0x59], R71 ;  /* 0x0000594708009986 */ /* 0x0001e2000c101124 */
[----:B------:R-:W-:Y:S05]  /*6030*/  @P3 BRA `(.L_x_259) ;  /* 0x00000000000c3947 */ /* 0x000fea0003800000 */
[----:B------:R-:W5:Y:S02]  /*6040*/  LDG.E.U8 R156, desc[UR36][R4.64+0x60] ;  /* 0x00006024049c7981 */ /* 0x000f64000c1e1100 */
[----:B-----5:R-:W-:-:S05]  /*6050*/  PRMT R12, R156, 0x8880, RZ ;  /* 0x000088809c0c7816 */ /* 0x020fca00000000ff */
[----:B------:R-:W-:-:S07]  /*6060*/  IMAD R167, R12, R155, RZ ;  /* 0x0000009b0ca77224 */ /* 0x000fce00078e02ff */
.L_x_259:
[----:B------:R-:W-:Y:S05]  /*6070*/  BSYNC B1 ;  /* 0x0000000000017941 */ /* 0x000fea0003800000 */
.L_x_258:
[----:B-1----:R-:W-:Y:S01]  /*6080*/  @!P3 IMAD R3, R72, R154, R167 ;  /* 0x0000009a4803b224 */ /* 0x002fe200078e02a7 */
[----:B------:R-:W-:Y:S04]  /*6090*/  BSSY B1, `(.L_x_260) ;  /* 0x0000006000017945 */ /* 0x000fe80003800000 */
[----:B------:R1:W-:Y:S01]  /*60a0*/  @!P3 STG.E.U8 desc[UR36][R6.64+0x60], R3 ;  /* 0x000060030600b986 */ /* 0x0003e2000c101124 */
[----:B------:R-:W-:Y:S05]  /*60b0*/  @P4 BRA `(.L_x_261) ;  /* 0x00000000000c4947 */ /* 0x000fea0003800000 */
[----:B------:R-:W5:Y:S02]  /*60c0*/  LDG.E.U8 R156, desc[UR36][R4.64+0x61] ;  /* 0x00006124049c7981 */ /* 0x000f64000c1e1100 */
[----:B-----5:R-:W-:-:S05]  /*60d0*/  PRMT R12, R156, 0x8880, RZ ;  /* 0x000088809c0c7816 */ /* 0x020fca00000000ff */
[----:B------:R-:W-:-:S07]  /*60e0*/  IMAD R167, R12, R155, RZ ;  /* 0x0000009b0ca77224 */ /* 0x000fce00078e02ff */
.L_x_261:
[----:B------:R-:W-:Y:S05]  /*60f0*/  BSYNC B1 ;  /* 0x0000000000017941 */ /* 0x000fea0003800000 */
.L_x_260:
        /* <DEDUP_REMOVED lines=10> */
.L_x_263:
[----:B------:R-:W-:Y:S05]  /*61a0*/  BSYNC B1 ;  /* 0x0000000000017941 */ /* 0x000fea0003800000 */
.L_x_262:
[----:B-1----:R-:W-:Y:S01]  /*61b0*/  @!P1 IMAD R3, R74, R154, R167 ;  /* 0x0000009a4a039224 */ /* 0x002fe200078e02a7 */
[----:B------:R-:W-:Y:S04]  /*61c0*/  BSSY B1, `(.L_x_264) ;  /* 0x0000006000017945 */ /* 0x000fe80003800000 */
[----:B------:R1:W-:Y:S01]  /*61d0*/  @!P1 STG.E.U8 desc[UR36][R8.64+0x60], R3 ;  /* 0x0000600308009986 */ /* 0x0003e2000c101124 */
[----:B------:R-:W-:Y:S05]  /*61e0*/  @P3 BRA `(.L_x_265) ;  /* 0x00000000000c3947 */ /* 0x000fea0003800000 */
[----:B------:R-:W5:Y:S02]  /*61f0*/  LDG.E.U8 R156, desc[UR36][R10.64+0x61] ;  /* 0x000061240a9c7981 */ /* 0x000f64000c1e1100 */
[----:B-----5:R-:W-:-:S05]  /*6200*/  PRMT R12, R156, 0x8880, RZ ;  /* 0x000088809c0c7816 */ /* 0x020fca00000000ff */
[----:B------:R-:W-:-:S07]  /*6210*/  IMAD R167, R12, R155, RZ ;  /* 0x0000009b0ca77224 */ /* 0x000fce00078e02ff */
.L_x_265:
[----:B------:R-:W-:Y:S05]  /*6220*/  BSYNC B1 ;  /* 0x0000000000017941 */ /* 0x000fea0003800000 */
.L_x_264:
[----:B------:R-:W-:Y:S01]  /*6230*/  @!P3 IMAD R75, R75, R154, R167 ;  /* 0x0000009a4b4bb224 */ /* 0x000fe200078e02a7 */
[----:B------:R-:W-:Y:S04]  /*6240*/  BSSY B1, `(.L_x_266) ;  /* 0x0000006000017945 */ /* 0x000fe80003800000 */
[----:B------:R0:W-:Y:S01]  /*6250*/  @!P3 STG.E.U8 desc[UR36][R8.64+0x61], R75 ;  /* 0x0000614b0800b986 */ /* 0x0001e2000c101124 */
[----:B------:R-:W-:Y:S05]  /*6260*/  @P4 BRA `(.L_x_267) ;  /* 0x00000000000c4947 */ /* 0x000fea0003800000 */
[----:B------:R-:W5:Y:S02]  /*6270*/  LDG.E.U8 R156, desc[UR36][R4.64+0x68] ;  /* 0x00006824049c7981 */ /* 0x000f64000c1e1100 */
[----:B-----5:R-:W-:-:S05]  /*6280*/  PRMT R12, R156, 0x8880, RZ ;  /* 0x000088809c0c7816 */ /* 0x020fca00000000ff */
[----:B------:R-:W-:-:S07]  /*6290*/  IMAD R167, R12, R155, RZ ;  /* 0x0000009b0ca77224 */ /* 0x000fce00078e02ff */
.L_x_267:
[----:B------:R-:W-:Y:S05]  /*62a0*/  BSYNC B1 ;  /* 0x0000000000017941 */ /* 0x000fea0003800000 */
.L_x_266:
        /* <DEDUP_REMOVED lines=10> */
.L_x_269:
[----:B------:R-:W-:Y:S05]  /*6350*/  BSYNC B1 ;  /* 0x0000000000017941 */ /* 0x000fea0003800000 */
.L_x_268:
[----:B------:R-:W-:Y:S01]  /*6360*/  @!P1 IMAD R77, R77, R154, R167 ;  /* 0x0000009a4d4d9224 */ /* 0x000fe200078e02a7 */
[----:B------:R-:W-:Y:S04]  /*6370*/  BSSY B1, `(.L_x_270) ;  /* 0x0000006000017945 */ /* 0x000fe80003800000 */
[----:B------:R0:W-:Y:S01]  /*6380*/  @!P1 STG.E.U8 desc[UR36][R6.64+0x69], R77 ;  /* 0x0000694d06009986 */ /* 0x0001e2000c101124 */
[----:B------:R-:W-:Y:S05]  /*6390*/  @P3 BRA `(.L_x_271) ;  /* 0x00000000000c3947 */ /* 0x000fea0003800000 */
[----:B------:R-:W5:Y:S02]  /*63a0*/  LDG.E.U8 R156, desc[UR36][R10.64+0x68] ;  /* 0x000068240a9c7981 */ /* 0x000f64000c1e1100 */
[----:B-----5:R-:W-:-:S05]  /*63b0*/  PRMT R12, R156, 0x8880, RZ ;  /* 0x000088809c0c7816 */ /* 0x020fca00000000ff */
[----:B------:R-:W-:-:S07]  /*63c0*/  IMAD R167, R12, R155, RZ ;  /* 0x0000009b0ca77224 */ /* 0x000fce00078e02ff */
.L_x_271:
[----:B------:R-:W-:Y:S05]  /*63d0*/  BSYNC B1 ;  /* 0x0000000000017941 */ /* 0x000fea0003800000 */
.L_x_270:
[----:B-1----:R-:W-:Y:S01]  /*63e0*/  @!P3 IMAD R3, R78, R154, R167 ;  /* 0x0000009a4e03b224 */ /* 0x002fe200078e02a7 */
[----:B------:R-:W-:Y:S04]  /*63f0*/  BSSY B1, `(.L_x_272) ;  /* 0x0000006000017945 */ /* 0x000fe80003800000 */
[----:B------:R1:W-:Y:S01]  /*6400*/  @!P3 STG.E.U8 desc[UR36][R8.64+0x68], R3 ;  /* 0x000068030800b986 */ /* 0x0003e2000c101124 */
[----:B------:R-:W-:Y:S05]  /*6410*/  @P4 BRA `(.L_x_273) ;  /* 0x00000000000c4947 */ /* 0x000fea0003800000 */
[----:B------:R-:W5:Y:S02]  /*6420*/  LDG.E.U8 R156, desc[UR36][R10.64+0x69] ;  /* 0x000069240a9c7981 */ /* 0x000f64000c1e1100 */
[----:B-----5:R-:W-:-:S05]  /*6430*/  PRMT R12, R156, 0x8880, RZ ;  /* 0x000088809c0c7816 */ /* 0x020fca00000000ff */
[----:B------:R-:W-:-:S07]  /*6440*/  IMAD R167, R12, R155, RZ ;  /* 0x0000009b0ca77224 */ /* 0x000fce00078e02ff */
.L_x_273:
[----:B------:R-:W-:Y:S05]  /*6450*/  BSYNC B1 ;  /* 0x0000000000017941 */ /* 0x000fea0003800000 */
.L_x_272:
        /* <DEDUP_REMOVED lines=10> */
.L_x_275:
[----:B------:R-:W-:Y:S05]  /*6500*/  BSYNC B1 ;  /* 0x0000000000017941 */ /* 0x000fea0003800000 */
.L_x_274:
[----:B-1----:R-:W-:Y:S01]  /*6510*/  @!P1 IMAD R3, R80, R154, R167 ;  /* 0x0000009a50039224 */ /* 0x002fe200078e02a7 */
[----:B------:R-:W-:Y:S04]  /*6520*/  BSSY B1, `(.L_x_276) ;  /* 0x0000006000017945 */ /* 0x000fe80003800000 */
[----:B------:R1:W-:Y:S01]  /*6530*/  @!P1 STG.E.U8 desc[UR36][R6.64+0x70], R3 ;  /* 0x0000700306009986 */ /* 0x0003e2000c101124 */
[----:B------:R-:W-:Y:S05]  /*6540*/  @P3 BRA `(.L_x_277) ;  /* 0x00000000000c3947 */ /* 0x000fea0003800000 */
[----:B------:R-:W5:Y:S02]  /*6550*/  LDG.E.U8 R156, desc[UR36][R4.64+0x71] ;  /* 0x00007124049c7981 */ /* 0x000f64000c1e1100 */
[----:B-----5:R-:W-:-:S05]  /*6560*/  PRMT R12, R156, 0x8880, RZ ;  /* 0x000088809c0c7816 */ /* 0x020fca00000000ff */
[----:B------:R-:W-:-:S07]  /*6570*/  IMAD R167, R12, R155, RZ ;  /* 0x0000009b0ca77224 */ /* 0x000fce00078e02ff */
.L_x_277:
[----:B------:R-:W-:Y:S05]  /*6580*/  BSYNC B1 ;  /* 0x0000000000017941 */ /* 0x000fea0003800000 */
.L_x_276:
[----:B------:R-:W-:Y:S01]  /*6590*/  @!P3 IMAD R81, R81, R154, R167 ;  /* 0x0000009a5151b224 */ /* 0x000fe200078e02a7 */
[----:B------:R-:W-:Y:S04]  /*65a0*/  BSSY B1, `(.L_x_278) ;  /* 0x0000006000017945 */ /* 0x000fe80003800000 */
[----:B------:R0:W-:Y:S01]  /*65b0*/  @!P3 STG.E.U8 desc[UR36][R6.64+0x71], R81 ;  /* 0x000071510600b986 */ /* 0x0001e2000c101124 */
[----:B------:R-:W-:Y:S05]  /*65c0*/  @P4 BRA `(.L_x_279) ;  /* 0x00000000000c4947 */ /* 0x000fea0003800000 */
[----:B------:R-:W5:Y:S02]  /*65d0*/  LDG.E.U8 R156, desc[UR36][R10.64+0x70] ;  /* 0x000070240a9c7981 */ /* 0x000f64000c1e1100 */
[----:B-----5:R-:W-:-:S05]  /*65e0*/  PRMT R12, R156, 0x8880, RZ ;  /* 0x000088809c0c7816 */ /* 0x020fca00000000ff */
[----:B------:R-:W-:-:S07]  /*65f0*/  IMAD R167, R12, R155, RZ ;  /* 0x0000009b0ca77224 */ /* 0x000fce00078e02ff */
.L_x_279:
[----:B------:R-:W-:Y:S05]  /*6600*/  BSYNC B1 ;  /* 0x0000000000017941 */ /* 0x000fea0003800000 */
.L_x_278:
[----:B------:R-:W-:Y:S01]  /*6610*/  ISETP.LT.OR P1, PT, R164, 0x72, !P0 ;  /* 0x00000072a400780c */ /* 0x000fe20004721670 */
[----:B-1----:R-:W-:Y:S01]  /*6620*/  @!P4 IMAD R3, R82, R154, R167 ;  /* 0x0000009a5203c224 */ /* 0x002fe200078e02a7 */
[----:B------:R-:W-:Y:S01]  /*6630*/  BSSY B1, `(.L_x_280) ;  /* 0x0000009000017945 */ /* 0x000fe20003800000 */
[C---:B------:R-:W-:Y:S02]  /*6640*/  ISETP.LT.OR P3, PT, R164.reuse, 0x79, !P2 ;  /* 0x00000079a400780c */ /* 0x040fe40005761670 */
[C---:B------:R-:W-:Y:S01]  /*6650*/  ISETP.LT.OR P2, PT, R164.reuse, 0x7a, !P2 ;  /* 0x0000007aa400780c */ /* 0x040fe20005741670 */
[----:B------:R1:W-:Y:S01]  /*6660*/  @!P4 STG.E.U8 desc[UR36][R8.64+0x70], R3 ;  /* 0x000070030800c986 */ /* 0x0003e2000c101124 */
[----:B------:R-:W-:-:S06]  /*6670*/  ISETP.LT.OR P4, PT, R164, 0x79, !P0 ;  /* 0x00000079a400780c */ /* 0x000fcc0004781670 */
[----:B------:R-:W-:Y:S07]  /*6680*/  @P1 BRA `(.L_x_281) ;  /* 0x00000000000c1947 */ /* 0x000fee0003800000 */
[----:B------:R-:W5:Y:S02]  /*6690*/  LDG.E.U8 R156, desc[UR36][R10.64+0x71] ;  /* 0x000071240a9c7981 */ /* 0x000f64000c1e1100 */
[----:B-----5:R-:W-:-:S05]  /*66a0*/  PRMT R12, R156, 0x8880, RZ ;  /* 0x000088809c0c7816 */ /* 0x020fca00000000ff */
[----:B------:R-:W-:-:S07]  /*66b0*/  IMAD R167, R12, R155, RZ ;  /* 0x0000009b0ca77224 */ /* 0x000fce00078e02ff */
.L_x_281:
[----:B------:R-:W-:Y:S05]  /*66c0*/  BSYNC B1 ;  /* 0x0000000000017941 */ /* 0x000fea0003800000 */
.L_x_280:
[----:B------:R-:W-:Y:S01]  /*66d0*/  @!P1 IMAD R83, R83, R154, R167 ;  /* 0x0000009a53539224 */ /* 0x000fe200078e02a7 */
[----:B------:R-:W-:Y:S04]  /*66e0*/  BSSY B1, `(.L_x_282) ;  /* 0x0000006000017945 */ /* 0x000fe80003800000 */
[----:B------:R0:W-:Y:S01]  /*66f0*/  @!P1 STG.E.U8 desc[UR36][R8.64+0x71], R83 ;  /* 0x0000715308009986 */ /* 0x0001e2000c101124 */
[----:B------:R-:W-:Y:S05]  /*6700*/  @P3 BRA `(.L_x_283) ;  /* 0x00000000000c3947 */ /* 0x000fea0003800000 */
[----:B------:R-:W5:Y:S02]  /*6710*/  LDG.E.U8 R156, desc[UR36][R4.64+0x78] ;  /* 0x00007824049c7981 */ /* 0x000f64000c1e1100 */
[----:B-----5:R-:W-:-:S05]  /*6720*/  PRMT R12, R156, 0x8880, RZ ;  /* 0x000088809c0c7816 */ /* 0x020fca00000000ff */
[----:B------:R-:W-:-:S07]  /*6730*/  IMAD R167, R12, R155, RZ ;  /* 0x0000009b0ca77224 */ /* 0x000fce00078e02ff */
.L_x_283:
[----:B------:R-:W-:Y:S05]  /*6740*/  BSYNC B1 ;  /* 0x0000000000017941 */ /* 0x000fea0003800000 */
.L_x_282:
[----:B-1----:R-:W-:Y:S01]  /*6750*/  @!P3 IMAD R3, R84, R154, R167 ;  /* 0x0000009a5403b224 */ /* 0x002fe200078e02a7 */
[----:B------:R-:W-:Y:S04]  /*6760*/  BSSY B1, `(.L_x_284) ;  /* 0x0000006000017945 */ /* 0x000fe80003800000 */
[----:B------:R1:W-:Y:S01]  /*6770*/  @!P3 STG.E.U8 desc[UR36][R6.64+0x78], R3 ;  /* 0x000078030600b986 */ /* 0x0003e2000c101124 */
[----:B------:R-:W-:Y:S05]  /*6780*/  @P2 BRA `(.L_x_285) ;  /* 0x00000000000c2947 */ /* 0x000fea0003800000 */
[----:B------:R-:W5:Y:S02]  /*6790*/  LDG.E.U8 R156, desc[UR36][R4.64+0x79] ;  /* 0x00007924049c7981 */ /* 0x000f64000c1e1100 */
[----:B-----5:R-:W-:-:S05]  /*67a0*/  PRMT R12, R156, 0x8880, RZ ;  /* 0x000088809c0c7816 */ /* 0x020fca00000000ff */
[----:B------:R-:W-:-:S07]  /*67b0*/  IMAD R167, R12, R155, RZ ;  /* 0x0000009b0ca77224 */ /* 0x000fce00078e02ff */
.L_x_285:
[----:B------:R-:W-:Y:S05]  /*67c0*/  BSYNC B1 ;  /* 0x0000000000017941 */ /* 0x000fea0003800000 */
.L_x_284:
[----:B------:R-:W-:Y:S01]  /*67d0*/  @!P2 IMAD R85, R85, R154, R167 ;  /* 0x0000009a5555a224 */ /* 0x000fe200078e02a7 */
[----:B------:R-:W-:Y:S04]  /*67e0*/  BSSY B1, `(.L_x_286) ;  /* 0x0000006000017945 */ /* 0x000fe80003800000 */
[----:B------:R0:W-:Y:S01]  /*67f0*/  @!P2 STG.E.U8 desc[UR36][R6.64+0x79], R85 ;  /* 0x000079550600a986 */ /* 0x0001e2000c101124 */
[----:B------:R-:W-:Y:S05]  /*6800*/  @P4 BRA `(.L_x_287) ;  /* 0x00000000000c4947 */ /* 0x000fea0003800000 */
[----:B------:R-:W5:Y:S02]  /*6810*/  LDG.E.U8 R156, desc[UR36][R10.64+0x78] ;  /* 0x000078240a9c7981 */ /* 0x000f64000c1e1100 */
[----:B-----5:R-:W-:-:S05]  /*6820*/  PRMT R4, R156, 0x8880, RZ ;  /* 0x000088809c047816 */ /* 0x020fca00000000ff */
[----:B------:R-:W-:-:S07]  /*6830*/  IMAD R167, R4, R155, RZ ;  /* 0x0000009b04a77224 */ /* 0x000fce00078e02ff */
.L_x_287:
[----:B------:R-:W-:Y:S05]  /*6840*/  BSYNC B1 ;  /* 0x0000000000017941 */ /* 0x000fea0003800000 */
.L_x_286:
[----:B-1----:R-:W-:Y:S01]  /*6850*/  @!P4 IMAD R3, R86, R154, R167 ;  /* 0x0000009a5603c224 */ /* 0x002fe200078e02a7 */
[----:B------:R-:W-:Y:S01]  /*6860*/  ISETP.LT.OR P0, PT, R164, 0x7a, !P0 ;  /* 0x0000007aa400780c */ /* 0x000fe20004701670 */
[----:B------:R-:W-:Y:S03]  /*6870*/  BSSY B1, `(.L_x_288) ;  /* 0x0000006000017945 */ /* 0x000fe60003800000 */
[----:B------:R1:W-:Y:S09]  /*6880*/  @!P4 STG.E.U8 desc[UR36][R8.64+0x78], R3 ;  /* 0x000078030800c986 */ /* 0x0003f2000c101124 */
[----:B------:R-:W-:Y:S05]  /*6890*/  @P0 BRA `(.L_x_289) ;  /* 0x00000000000c0947 */ /* 0x000fea0003800000 */
[----:B------:R-:W5:Y:S02]  /*68a0*/  LDG.E.U8 R156, desc[UR36][R10.64+0x79] ;  /* 0x000079240a9c7981 */ /* 0x000f64000c1e1100 */
[----:B-----5:R-:W-:-:S05]  /*68b0*/  PRMT R4, R156, 0x8880, RZ ;  /* 0x000088809c047816 */ /* 0x020fca00000000ff */
[----:B------:R-:W-:-:S07]  /*68c0*/  IMAD R167, R4, R155, RZ ;  /* 0x0000009b04a77224 */ /* 0x000fce00078e02ff */
.L_x_289:
[----:B------:R-:W-:Y:S05]  /*68d0*/  BSYNC B1 ;  /* 0x0000000000017941 */ /* 0x000fea0003800000 */
.L_x_288:
[----:B------:R-:W-:Y:S01]  /*68e0*/  IMAD R87, R87, R154, R167 ;  /* 0x0000009a57577224 */ /* 0x000fe200078e02a7 */
[----:B------:R-:W-:Y:S06]  /*68f0*/  @P0 BRA `(.L_x_290) ;  /* 0x0000001800180947 */ /* 0x000fec0003800000 */
[----:B------:R0:W-:Y:S01]  /*6900*/  STG.E.U8 desc[UR36][R8.64+0x79], R87 ;  /* 0x0000795708007986 */ /* 0x0001e2000c101124 */
[----:B------:R-:W-:Y:S05]  /*6910*/  BRA `(.L_x_290) ;  /* 0x0000001800107947 */ /* 0x000fea0003800000 */
.L_x_33:
[C---:B------:R-:W-:Y:S02]  /*6920*/  ISETP.GE.AND P2, PT, R3.reuse, 0x1, PT ;  /* 0x000000010300780c */ /* 0x040fe40003f46270 */
[----:B------:R-:W-:Y:S02]  /*6930*/  ISETP.GE.AND P0, PT, R3, 0x9, PT ;  /* 0x000000090300780c */ /* 0x000fe40003f06270 */
[C---:B------:R-:W-:Y:S02]  /*6940*/  ISETP.LT.OR P3, PT, R164.reuse, 0x1, !P2 ;  /* 0x00000001a400780c */ /* 0x040fe40005761670 */
[C---:B------:R-:W-:Y:S02]  /*6950*/  ISETP.LT.OR P4, PT, R164.reuse, 0x2, !P2 ;  /* 0x00000002a400780c */ /* 0x040fe40005781670 */
[----:B------:R-:W-:-:S09]  /*6960*/  ISETP.LT.OR P1, PT, R164, 0x1, !P0 ;  /* 0x00000001a400780c */ /* 0x000fd20004721670 */
[-C--:B------:R-:W-:Y:S02]  /*6970*/  @!P3 IMAD R5, R88, R154.reuse, RZ ;  /* 0x0000009a5805b224 */ /* 0x080fe400078e02ff */
[-C--:B------:R-:W-:Y:S02]  /*6980*/  @!P4 IMAD R89, R89, R154.reuse, RZ ;  /* 0x0000009a5959c224 */ /* 0x080fe400078e02ff */
[----:B------:R-:W-:Y:S01]  /*6990*/  @!P1 IMAD R11, R90, R154, RZ ;  /* 0x0000009a5a0b9224 */ /* 0x000fe200078e02ff */
[----:B------:R0:W-:Y:S01]  /*69a0*/  @!P3 STG.E.U8 desc[UR36][R158.64], R5 ;  /* 0x000000059e00b986 */ /* 0x0001e2000c101124 */
[----:B------:R-:W-:-:S03]  /*69b0*/  ISETP.LT.OR P3, PT, R164, 0x2, !P0 ;  /* 0x00000002a400780c */ /* 0x000fc60004761670 */
[----:B------:R-:W-:Y:S01]  /*69c0*/  @!P4 STG.E.U8 desc[UR36][R158.64+0x1], R89 ;  /* 0x000001599e00c986 */ /* 0x000fe2000c101124 */
[----:B------:R-:W-:-:S03]  /*69d0*/  ISETP.LT.OR P4, PT, R164, 0x9, !P2 ;  /* 0x00000009a400780c */ /* 0x000fc60005781670 */
[----:B------:R1:W-:Y:S01]  /*69e0*/  @!P1 STG.E.U8 desc[UR36][R12.64], R11 ;  /* 0x0000000b0c009986 */ /* 0x0003e2000c101124 */
[----:B------:R-:W-:-:S05]  /*69f0*/  ISETP.LT.OR P1, PT, R164, 0xa, !P2 ;  /* 0x0000000aa400780c */ /* 0x000fca0005721670 */
[----:B------:R-:W-:-:S04]  /*6a00*/  @!P3 IMAD R91, R91, R154, RZ ;  /* 0x0000009a5b5bb224 */ /* 0x000fc800078e02ff */
[-C--:B0-----:R-:W-:Y:S01]  /*6a10*/  @!P4 IMAD R5, R92, R154.reuse, RZ ;  /* 0x0000009a5c05c224 */ /* 0x081fe200078e02ff */
[----:B------:R-:W-:Y:S01]  /*6a20*/  @!P3 STG.E.U8 desc[UR36][R12.64+0x1], R91 ;  /* 0x0000015b0c00b986 */ /* 0x000fe2000c101124 */
[C---:B------:R-:W-:Y:S02]  /*6a30*/  ISETP.LT.OR P3, PT, R164.reuse, 0x9, !P0 ;  /* 0x00000009a400780c */ /* 0x040fe40004761670 */
[----:B------:R-:W-:Y:S01]  /*6a40*/  @!P1 IMAD R93, R93, R154, RZ ;  /* 0x0000009a5d5d9224 */ /* 0x000fe200078e02ff */
[----:B------:R0:W-:Y:S01]  /*6a50*/  @!P4 STG.E.U8 desc[UR36][R158.64+0x8], R5 ;  /* 0x000008059e00c986 */ /* 0x0001e2000c101124 */
[----:B------:R-:W-:-:S03]  /*6a60*/  ISETP.LT.OR P4, PT, R164, 0xa, !P0 ;  /* 0x0000000aa400780c */ /* 0x000fc60004781670 */
[----:B------:R-:W-:Y:S01]  /*6a70*/  @!P1 STG.E.U8 desc[UR36][R158.64+0x9], R93 ;  /* 0x0000095d9e009986 */ /* 0x000fe2000c101124 */
[----:B------:R-:W-:-:S05]  /*6a80*/  ISETP.LT.OR P1, PT, R164, 0x11, !P2 ;  /* 0x00000011a400780c */ /* 0x000fca0005721670 */
[----:B-1----:R-:W-:-:S04]  /*6a90*/  @!P3 IMAD R11, R94, R154, RZ ;  /* 0x0000009a5e0bb224 */ /* 0x002fc800078e02ff */
[-C--:B------:R-:W-:Y:S01]  /*6aa0*/  @!P4 IMAD R95, R95, R154.reuse, RZ ;  /* 0x0000009a5f5fc224 */ /* 0x080fe200078e02ff */
[----:B------:R1:W-:Y:S01]  /*6ab0*/  @!P3 STG.E.U8 desc[UR36][R12.64+0x8], R11 ;  /* 0x0000080b0c00b986 */ /* 0x0003e2000c101124 */
[----:B------:R-:W-:Y:S02]  /*6ac0*/  ISETP.LT.OR P3, PT, R164, 0x12, !P2 ;  /* 0x00000012a400780c */ /* 0x000fe40005761670 */
[----:B------:R-:W-:Y:S01]  /*6ad0*/  @!P1 IMAD R15, R96, R154, RZ ;  /* 0x0000009a600f9224 */ /* 0x000fe200078e02ff */
        /* <DEDUP_REMOVED lines=17> */
[----:B--2---:R-:W-:Y:S01]  /*6bf0*/  @!P1 IMAD R15, R102, R154, RZ ;  /* 0x0000009a660f9224 */ /* 0x004fe200078e02ff */
        /* <DEDUP_REMOVED lines=128> */
[----:B------:R-:W-:Y:S01]  /*7400*/  @!P1 STG.E.U8 desc[UR36][R158.64+0x70], R15 ;  /* 0x0000700f9e009986 */ /* 0x000fe2000c101124 */
[----:B------:R-:W-:-:S05]  /*7410*/  ISETP.LT.OR P1, PT, R164, 0x72, !P0 ;  /* 0x00000072a400780c */ /* 0x000fca0004721670 */
[----:B------:R-:W-:-:S04]  /*7420*/  @!P3 IMAD R145, R145, R154, RZ ;  /* 0x0000009a9191b224 */ /* 0x000fc800078e02ff */
[-C--:B0-----:R-:W-:Y:S01]  /*7430*/  @!P4 IMAD R5, R146, R154.reuse, RZ ;  /* 0x0000009a9205c224 */ /* 0x081fe200078e02ff */
[----:B------:R-:W-:Y:S01]  /*7440*/  @!P3 STG.E.U8 desc[UR36][R158.64+0x71], R145 ;  /* 0x000071919e00b986 */ /* 0x000fe2000c101124 */
[C---:B------:R-:W-:Y:S02]  /*7450*/  ISETP.LT.OR P3, PT, R164.reuse, 0x79, !P2 ;  /* 0x00000079a400780c */ /* 0x040fe40005761670 */
[C---:B------:R-:W-:Y:S01]  /*7460*/  ISETP.LT.OR P2, PT, R164.reuse, 0x7a, !P2 ;  /* 0x0000007aa400780c */ /* 0x040fe20005741670 */
[----:B------:R-:W-:Y:S01]  /*7470*/  @!P1 IMAD R147, R147, R154, RZ ;  /* 0x0000009a93939224 */ /* 0x000fe200078e02ff */
[----:B------:R0:W-:Y:S01]  /*7480*/  @!P4 STG.E.U8 desc[UR36][R12.64+0x70], R5 ;  /* 0x000070050c00c986 */ /* 0x0001e2000c101124 */
[C---:B------:R-:W-:Y:S02]  /*7490*/  ISETP.LT.OR P4, PT, R164.reuse, 0x79, !P0 ;  /* 0x00000079a400780c */ /* 0x040fe40004781670 */
[----:B------:R-:W-:Y:S01]  /*74a0*/  ISETP.LT.OR P0, PT, R164, 0x7a, !P0 ;  /* 0x0000007aa400780c */ /* 0x000fe20004701670 */
[----:B------:R-:W-:Y:S01]  /*74b0*/  @!P1 STG.E.U8 desc[UR36][R12.64+0x71], R147 ;  /* 0x000071930c009986 */ /* 0x000fe2000c101124 */
[----:B------:R-:W-:-:S04]  /*74c0*/  ISETP.GE.AND P1, PT, R3, 0x81, PT ;  /* 0x000000810300780c */ /* 0x000fc80003f26270 */
[-C--:B-1----:R-:W-:Y:S02]  /*74d0*/  @!P3 IMAD R11, R148, R154.reuse, RZ ;  /* 0x0000009a940bb224 */ /* 0x082fe400078e02ff */
[----:B------:R-:W-:-:S03]  /*74e0*/  @!P2 IMAD R149, R149, R154, RZ ;  /* 0x0000009a9595a224 */ /* 0x000fc600078e02ff */
[----:B------:R1:W-:Y:S01]  /*74f0*/  @!P3 STG.E.U8 desc[UR36][R158.64+0x78], R11 ;  /* 0x0000780b9e00b986 */ /* 0x0003e2000c101124 */
[----:B------:R-:W-:Y:S01]  /*7500*/  ISETP.LT.OR P3, PT, R164, 0x1, !P1 ;  /* 0x00000001a400780c */ /* 0x000fe20004f61670 */
[-C--:B0-----:R-:W-:Y:S02]  /*7510*/  @!P4 IMAD R5, R150, R154.reuse, RZ ;  /* 0x0000009a9605c224 */ /* 0x081fe400078e02ff */
[----:B------:R-:W-:Y:S01]  /*7520*/  @!P2 STG.E.U8 desc[UR36][R158.64+0x79], R149 ;  /* 0x000079959e00a986 */ /* 0x000fe2000c101124 */
[----:B------:R-:W-:Y:S01]  /*7530*/  ISETP.LT.OR P2, PT, R164, 0x2, !P1 ;  /* 0x00000002a400780c */ /* 0x000fe20004f41670 */
[----:B------:R-:W-:Y:S02]  /*7540*/  @!P0 IMAD R151, R151, R154, RZ ;  /* 0x0000009a97978224 */ /* 0x000fe400078e02ff */
[----:B------:R0:W-:Y:S01]  /*7550*/  @!P4 STG.E.U8 desc[UR36][R12.64+0x78], R5 ;  /* 0x000078050c00c986 */ /* 0x0001e2000c101124 */
[----:B------:R-:W-:-:S03]  /*7560*/  ISETP.GE.AND P4, PT, R3, 0x89, PT ;  /* 0x000000890300780c */ /* 0x000fc60003f86270 */
[----:B------:R-:W-:Y:S01]  /*7570*/  @!P0 STG.E.U8 desc[UR36][R12.64+0x79], R151 ;  /* 0x000079970c008986 */ /* 0x000fe2000c101124 */
[----:B------:R-:W-:Y:S01]  /*7580*/  ISETP.LT.OR P0, PT, R164, 0x1, !P4 ;  /* 0x00000001a400780c */ /* 0x000fe20006701670 */
[----:B------:R-:W-:-:S04]  /*7590*/  @!P3 IMAD R3, R24, R154, RZ ;  /* 0x0000009a1803b224 */ /* 0x000fc800078e02ff */
[----:B------:R-:W-:Y:S01]  /*75a0*/  @!P2 IMAD R25, R25, R154, RZ ;  /* 0x0000009a1919a224 */ /* 0x000fe200078e02ff */
[----:B------:R2:W-:Y:S01]  /*75b0*/  @!P3 STG.E.U8 desc[UR36][R6.64], R3 ;  /* 0x000000030600b986 */ /* 0x0005e2000c101124 */
[----:B------:R-:W-:-:S03]  /*75c0*/  ISETP.LT.OR P3, PT, R164, 0x2, !P4 ;  /* 0x00000002a400780c */ /* 0x000fc60006761670 */
[----:B------:R-:W-:Y:S01]  /*75d0*/  @!P2 STG.E.U8 desc[UR36][R6.64+0x1], R25 ;  /* 0x000001190600a986 */ /* 0x000fe2000c101124 */
[----:B------:R-:W-:Y:S02]  /*75e0*/  ISETP.LT.OR P2, PT, R164, 0x9, !P1 ;  /* 0x00000009a400780c */ /* 0x000fe40004f41670 */
[----:B-1----:R-:W-:-:S05]  /*75f0*/  @!P0 IMAD R11, R26, R154, RZ ;  /* 0x0000009a1a0b8224 */ /* 0x002fca00078e02ff */
[----:B------:R-:W-:Y:S01]  /*7600*/  @!P0 STG.E.U8 desc[UR36][R8.64], R11 ;  /* 0x0000000b08008986 */ /* 0x000fe2000c101124 */
[----:B------:R-:W-:Y:S01]  /*7610*/  ISETP.LT.OR P0, PT, R164, 0xa, !P1 ;  /* 0x0000000aa400780c */ /* 0x000fe20004f01670 */
[----:B------:R-:W-:-:S04]  /*7620*/  @!P3 IMAD R27, R27, R154, RZ ;  /* 0x0000009a1b1bb224 */ /* 0x000fc800078e02ff */
[----:B0-----:R-:W-:Y:S01]  /*7630*/  @!P2 IMAD R5, R28, R154, RZ ;  /* 0x0000009a1c05a224 */ /* 0x001fe200078e02ff */
[----:B------:R-:W-:Y:S01]  /*7640*/  @!P3 STG.E.U8 desc[UR36][R8.64+0x1], R27 ;  /* 0x0000011b0800b986 */ /* 0x000fe2000c101124 */
[----:B------:R-:W-:-:S03]  /*7650*/  ISETP.LT.OR P3, PT, R164, 0x9, !P4 ;  /* 0x00000009a400780c */ /* 0x000fc60006761670 */
[----:B------:R0:W-:Y:S01]  /*7660*/  @!P2 STG.E.U8 desc[UR36][R6.64+0x8], R5 ;  /* 0x000008050600a986 */ /* 0x0001e2000c101124 */
[----:B------:R-:W-:Y:S02]  /*7670*/  ISETP.LT.OR P2, PT, R164, 0xa, !P4 ;  /* 0x0000000aa400780c */ /* 0x000fe40006741670 */
[----:B------:R-:W-:-:S05]  /*7680*/  @!P0 IMAD R29, R29, R154, RZ ;  /* 0x0000009a1d1d8224 */ /* 0x000fca00078e02ff */
[----:B------:R-:W-:Y:S01]  /*7690*/  @!P0 STG.E.U8 desc[UR36][R6.64+0x9], R29 ;  /* 0x0000091d06008986 */ /* 0x000fe2000c101124 */
[----:B------:R-:W-:Y:S01]  /*76a0*/  ISETP.LT.OR P0, PT, R164, 0x11, !P1 ;  /* 0x00000011a400780c */ /* 0x000fe20004f01670 */
[----:B--2---:R-:W-:-:S04]  /*76b0*/  @!P3 IMAD R3, R30, R154, RZ ;  /* 0x0000009a1e03b224 */ /* 0x004fc800078e02ff */
[----:B------:R-:W-:Y:S01]  /*76c0*/  @!P2 IMAD R31, R31, R154, RZ ;  /* 0x0000009a1f1fa224 */ /* 0x000fe200078e02ff */
[----:B------:R1:W-:Y:S01]  /*76d0*/  @!P3 STG.E.U8 desc[UR36][R8.64+0x8], R3 ;  /* 0x000008030800b986 */ /* 0x0003e2000c101124 */
[----:B------:R-:W-:-:S03]  /*76e0*/  ISETP.LT.OR P3, PT, R164, 0x12, !P1 ;  /* 0x00000012a400780c */ /* 0x000fc60004f61670 */
[----:B------:R-:W-:Y:S01]  /*76f0*/  @!P2 STG.E.U8 desc[UR36][R8.64+0x9], R31 ;  /* 0x0000091f0800a986 */ /* 0x000fe2000c101124 */
[----:B------:R-:W-:Y:S02]  /*7700*/  ISETP.LT.OR P2, PT, R164, 0x11, !P4 ;  /* 0x00000011a400780c */ /* 0x000fe40006741670 */
[----:B0-----:R-:W-:-:S05]  /*7710*/  @!P0 IMAD R5, R32, R154, RZ ;  /* 0x0000009a20058224 */ /* 0x001fca00078e02ff */
[----:B------:R0:W-:Y:S01]  /*7720*/  @!P0 STG.E.U8 desc[UR36][R6.64+0x10], R5 ;  /* 0x0000100506008986 */ /* 0x0001e2000c101124 */
[----:B------:R-:W-:Y:S01]  /*7730*/  ISETP.LT.OR P0, PT, R164, 0x12, !P4 ;  /* 0x00000012a400780c */ /* 0x000fe20006701670 */
[----:B------:R-:W-:-:S04]  /*7740*/  @!P3 IMAD R33, R33, R154, RZ ;  /* 0x0000009a2121b224 */ /* 0x000fc800078e02ff */
[----:B------:R-:W-:Y:S01]  /*7750*/  @!P2 IMAD R11, R34, R154, RZ ;  /* 0x0000009a220ba224 */ /* 0x000fe200078e02ff */
[----:B------:R-:W-:Y:S01]  /*7760*/  @!P3 STG.E.U8 desc[UR36][R6.64+0x11], R33 ;  /* 0x000011210600b986 */ /* 0x000fe2000c101124 */
[----:B------:R-:W-:-:S03]  /*7770*/  ISETP.LT.OR P3, PT, R164, 0x19, !P1 ;  /* 0x00000019a400780c */ /* 0x000fc60004f61670 */
[----:B------:R2:W-:Y:S01]  /*7780*/  @!P2 STG.E.U8 desc[UR36][R8.64+0x10], R11 ;  /* 0x0000100b0800a986 */ /* 0x0005e2000c101124 */
[----:B------:R-:W-:Y:S02]  /*7790*/  ISETP.LT.OR P2, PT, R164, 0x1a, !P1 ;  /* 0x0000001aa400780c */ /* 0x000fe40004f41670 */
[----:B------:R-:W-:-:S05]  /*77a0*/  @!P0 IMAD R35, R35, R154, RZ ;  /* 0x0000009a23238224 */ /* 0x000fca00078e02ff */
[----:B------:R-:W-:Y:S01]  /*77b0*/  @!P0 STG.E.U8 desc[UR36][R8.64+0x11], R35 ;  /* 0x0000112308008986 */ /* 0x000fe2000c101124 */
[----:B------:R-:W-:Y:S01]  /*77c0*/  ISETP.LT.OR P0, PT, R164, 0x19, !P4 ;  /* 0x00000019a400780c */ /* 0x000fe20006701670 */
[----:B-1----:R-:W-:-:S04]  /*77d0*/  @!P3 IMAD R3, R36, R154, RZ ;  /* 0x0000009a2403b224 */ /* 0x002fc800078e02ff */
        /* <DEDUP_REMOVED lines=9> */
[----:B--2---:R-:W-:Y:S01]  /*7870*/  @!P2 IMAD R11, R40, R154, RZ ;  /* 0x0000009a280ba224 */ /* 0x004fe200078e02ff */
        /* <DEDUP_REMOVED lines=125> */
[-C--:B--2---:R-:W-:Y:S01]  /*8050*/  @!P2 IMAD R11, R82, R154.reuse, RZ ;  /* 0x0000009a520ba224 */ /* 0x084fe200078e02ff */
[----:B------:R2:W-:Y:S01]  /*8060*/  @!P3 STG.E.U8 desc[UR36][R6.64+0x71], R81 ;  /* 0x000071510600b986 */ /* 0x0005e2000c101124 */
[C---:B------:R-:W-:Y:S02]  /*8070*/  ISETP.LT.OR P3, PT, R164.reuse, 0x79, !P1 ;  /* 0x00000079a400780c */ /* 0x040fe40004f61670 */
[C---:B------:R-:W-:Y:S01]  /*8080*/  ISETP.LT.OR P1, PT, R164.reuse, 0x7a, !P1 ;  /* 0x0000007aa400780c */ /* 0x040fe20004f21670 */
[----:B------:R2:W-:Y:S01]  /*8090*/  @!P2 STG.E.U8 desc[UR36][R8.64+0x70], R11 ;  /* 0x0000700b0800a986 */ /* 0x0005e2000c101124 */
[C---:B------:R-:W-:Y:S02]  /*80a0*/  ISETP.LT.OR P2, PT, R164.reuse, 0x79, !P4 ;  /* 0x00000079a400780c */ /* 0x040fe40006741670 */
[----:B------:R-:W-:Y:S01]  /*80b0*/  ISETP.LT.OR P4, PT, R164, 0x7a, !P4 ;  /* 0x0000007aa400780c */ /* 0x000fe20006781670 */
[----:B------:R-:W-:-:S05]  /*80c0*/  @!P0 IMAD R83, R83, R154, RZ ;  /* 0x0000009a53538224 */ /* 0x000fca00078e02ff */
[----:B------:R2:W-:Y:S01]  /*80d0*/  @!P0 STG.E.U8 desc[UR36][R8.64+0x71], R83 ;  /* 0x0000715308008986 */ /* 0x0005e2000c101124 */
[-C--:B-1----:R-:W-:Y:S02]  /*80e0*/  @!P3 IMAD R3, R84, R154.reuse, RZ ;  /* 0x0000009a5403b224 */ /* 0x082fe400078e02ff */
[-C--:B------:R-:W-:Y:S02]  /*80f0*/  @!P1 IMAD R85, R85, R154.reuse, RZ ;  /* 0x0000009a55559224 */ /* 0x080fe400078e02ff */
[-C--:B0-----:R-:W-:Y:S01]  /*8100*/  @!P2 IMAD R5, R86, R154.reuse, RZ ;  /* 0x0000009a5605a224 */ /* 0x081fe200078e02ff */
[----:B------:R2:W-:Y:S01]  /*8110*/  @!P3 STG.E.U8 desc[UR36][R6.64+0x78], R3 ;  /* 0x000078030600b986 */ /* 0x0005e2000c101124 */
[----:B------:R-:W-:-:S03]  /*8120*/  @!P4 IMAD R87, R87, R154, RZ ;  /* 0x0000009a5757c224 */ /* 0x000fc600078e02ff */
[----:B------:R2:W-:Y:S04]  /*8130*/  @!P1 STG.E.U8 desc[UR36][R6.64+0x79], R85 ;  /* 0x0000795506009986 */ /* 0x0005e8000c101124 */
[----:B------:R2:W-:Y:S04]  /*8140*/  @!P2 STG.E.U8 desc[UR36][R8.64+0x78], R5 ;  /* 0x000078050800a986 */ /* 0x0005e8000c101124 */
[----:B------:R2:W-:Y:S02]  /*8150*/  @!P4 STG.E.U8 desc[UR36][R8.64+0x79], R87 ;  /* 0x000079570800c986 */ /* 0x0005e4000c101124 */
.L_x_290:
[----:B------:R-:W-:Y:S05]  /*8160*/  BSYNC B0 ;  /* 0x0000000000007941 */ /* 0x000fea0003800000 */
.L_x_32:
[----:B------:R-:W-:Y:S01]  /*8170*/  ULDC UR4, c[0x0][0xc] ;  /* 0x0000030000047ab9 */ /* 0x000fe20000000800 */
[----:B------:R-:W-:Y:S01]  /*8180*/  ULDC UR5, c[0x0][0x10] ;  /* 0x0000040000057ab9 */ /* 0x000fe20000000800 */
[----:B-12---:R-:W1:Y:S01]  /*8190*/  LDC R3, c[0x0][0x14] ;  /* 0x00000500ff037b82 */ /* 0x006e620000000800 */
[----:B------:R-:W-:Y:S01]  /*81a0*/  UIMAD.WIDE.U32 UR4, UR4, UR5, URZ ;  /* 0x00000005040472a5 */ /* 0x000fe2000f8e003f */
[----:B------:R-:W-:Y:S02]  /*81b0*/  IMAD.MOV.U32 R152, RZ, RZ, -0x1 ;  /* 0xffffffffff987424 */ /* 0x000fe400078e00ff */
[----:B------:R-:W-:-:S03]  /*81c0*/  IMAD.MOV.U32 R22, RZ, RZ, -0x1 ;  /* 0xffffffffff167424 */ /* 0x000fc600078e00ff */
[----:B-1----:R-:W-:-:S04]  /*81d0*/  IMAD.WIDE.U32 R16, R3, UR4, R16 ;  /* 0x0000000403107c25 */ /* 0x002fc8000f8e0010 */
[----:B------:R-:W-:Y:S01]  /*81e0*/  IMAD R3, R3, UR5, RZ ;  /* 0x0000000503037c24 */ /* 0x000fe2000f8e02ff */
[----:B------:R-:W-:Y:S02]  /*81f0*/  ULDC.64 UR4, c[0x0][0x650] ;  /* 0x0001940000047ab9 */ /* 0x000fe40000000a00 */
[----:B------:R-:W-:Y:S01]  /*8200*/  ISETP.GE.U32.AND P0, PT, R16, UR4, PT ;  /* 0x0000000410007c0c */ /* 0x000fe2000bf06070 */
[--C-:B------:R-:W-:Y:S01]  /*8210*/  IMAD.IADD R17, R17, 0x1, R3.reuse ;  /* 0x0000000111117824 */ /* 0x100fe200078e0203 */
[----:B------:R-:W-:-:S04]  /*8220*/  PRMT R3, RZ, 0x7610, R3 ;  /* 0x00007610ff037816 */ /* 0x000fc80000000003 */
[----:B------:R-:W-:-:S13]  /*8230*/  ISETP.GE.U32.AND.EX P0, PT, R17, UR5, PT, P0 ;  /* 0x0000000511007c0c */ /* 0x000fda000bf06100 */
[----:B------:R-:W-:Y:S05]  /*8240*/  @P0 BRA `(.L_x_291) ;  /* 0x0000000400640947 */ /* 0x000fea0003800000 */
[----:B------:R-:W1:Y:S01]  /*8250*/  S2R R12, SR_CTAID.X ;  /* 0x00000000000c7919 */ /* 0x000e620000002500 */
[----:B------:R-:W2:Y:S01]  /*8260*/  LDC.64 R10, c[0x0][0x628] ;  /* 0x00018a00ff0a7b82 */ /* 0x000ea20000000a00 */
[----:B------:R-:W-:Y:S01]  /*8270*/  ULDC UR4, c[0x0][0x150] ;  /* 0x0000540000047ab9 */ /* 0x000fe20000000800 */
[----:B0--3--:R-:W-:Y:S01]  /*8280*/  IMAD.MOV.U32 R8, RZ, RZ, R16 ;  /* 0x000000ffff087224 */ /* 0x009fe200078e0010 */
[----:B------:R-:W0:Y:S01]  /*8290*/  S2R R24, SR_CTAID.Y ;  /* 0x0000000000187919 */ /* 0x000e220000002600 */
[----:B------:R-:W-:-:S04]  /*82a0*/  IMAD.MOV.U32 R9, RZ, RZ, R17 ;  /* 0x000000ffff097224 */ /* 0x000fc800078e0011 */
[----:B------:R-:W3:Y:S08]  /*82b0*/  LDC R21, c[0x0][0x144] ;  /* 0x00005100ff157b82 */ /* 0x000ef00000000800 */
[----:B------:R-:W0:Y:S08]  /*82c0*/  LDC R0, c[0x0][0x630] ;  /* 0x00018c00ff007b82 */ /* 0x000e300000000800 */
[----:B------:R-:W0:Y:S01]  /*82d0*/  LDC.64 R14, c[0x0][0x620] ;  /* 0x00018800ff0e7b82 */ /* 0x000e220000000a00 */
[----:B--2---:R-:W-:-:S04]  /*82e0*/  ISETP.NE.U32.AND P0, PT, R10, RZ, PT ;  /* 0x000000ff0a00720c */ /* 0x004fc80003f05070 */
[----:B------:R-:W-:Y:S02]  /*82f0*/  ISETP.NE.AND.EX P0, PT, R11, RZ, PT, P0 ;  /* 0x000000ff0b00720c */ /* 0x000fe40003f05300 */
[----:B-1----:R-:W-:-:S05]  /*8300*/  I2FP.F32.U32 R3, R12 ;  /* 0x0000000c00037245 */ /* 0x002fca0000201000 */
[----:B------:R-:W-:-:S04]  /*8310*/  FMUL R3, R3, UR4 ;  /* 0x0000000403037c20 */ /* 0x000fc80008400000 */
[----:B------:R1:W2:Y:S02]  /*8320*/  F2I.U32.TRUNC.NTZ R20, R3 ;  /* 0x0000000300147305 */ /* 0x0002a4000020f000 */
[----:B---3--:R-:W-:Y:S05]  /*8330*/  @!P0 BRA `(.L_x_292) ;  /* 0x0000000000288947 */ /* 0x008fea0003800000 */
[----:B-1----:R-:W1:Y:S02]  /*8340*/  LDC R3, c[0x0][0x634] ;  /* 0x00018d00ff037b82 */ /* 0x002e640000000800 */
[----:B-1----:R-:W-:-:S05]  /*8350*/  IADD3 R3, P0, R16, R3, RZ ;  /* 0x0000000310037210 */ /* 0x002fca0007f1e0ff */
[----:B------:R-:W-:-:S04]  /*8360*/  IMAD.X R13, RZ, RZ, R17, P0 ;  /* 0x000000ffff0d7224 */ /* 0x000fc800000e0611 */
[----:B------:R-:W-:-:S04]  /*8370*/  IMAD.WIDE.U32 R4, R13, R10, RZ ;  /* 0x0000000a0d047225 */ /* 0x000fc800078e00ff */
[----:B----4-:R-:W-:-:S04]  /*8380*/  IMAD.WIDE.U32 R6, P0, R3, R11, R4 ;  /* 0x0000000b03067225 */ /* 0x010fc80007800004 */
[----:B------:R-:W-:-:S04]  /*8390*/  IMAD.WIDE.U32 R4, R3, R10, RZ ;  /* 0x0000000a03047225 */ /* 0x000fc800078e00ff */
[----:B------:R-:W-:Y:S01]  /*83a0*/  IMAD.X R9, RZ, RZ, RZ, P0 ;  /* 0x000000ffff097224 */ /* 0x000fe200000e06ff */
[----:B------:R-:W-:Y:S01]  /*83b0*/  IADD3 RZ, P0, R5, R6, RZ ;  /* 0x0000000605ff7210 */ /* 0x000fe20007f1e0ff */
[----:B------:R-:W-:-:S04]  /*83c0*/  IMAD.MOV.U32 R8, RZ, RZ, R7 ;  /* 0x000000ffff087224 */ /* 0x000fc800078e0007 */
[----:B------:R-:W-:-:S08]  /*83d0*/  IMAD.WIDE.U32.X R8, R13, R11, R8, P0 ;  /* 0x0000000b0d087225 */ /* 0x000fd000000e0408 */
.L_x_292:
[----:B----4-:R-:W3:Y:S01]  /*83e0*/  LDC.64 R28, c[0x0][0x640] ;  /* 0x00019000ff1c7b82 */ /* 0x010ee20000000a00 */
[-CC-:B0-----:R-:W-:Y:S01]  /*83f0*/  SHF.R.U64 R22, R8, R0.reuse, R9.reuse ;  /* 0x0000000008167219 */ /* 0x181fe20000001209 */
[----:B--2---:R-:W-:Y:S01]  /*8400*/  IMAD.MOV R20, RZ, RZ, -R20 ;  /* 0x000000ffff147224 */ /* 0x004fe200078e0a14 */
[----:B------:R-:W-:Y:S01]  /*8410*/  SHF.R.U32.HI R0, RZ, R0, R9 ;  /* 0x00000000ff007219 */ /* 0x000fe20000011609 */
[----:B------:R-:W-:Y:S01]  /*8420*/  ULDC UR4, c[0x0][0x154] ;  /* 0x0000550000047ab9 */ /* 0x000fe20000000800 */
[----:B-1----:R-:W-:Y:S01]  /*8430*/  IADD3 R3, P0, RZ, -R22, RZ ;  /* 0x80000016ff037210 */ /* 0x002fe20007f1e0ff */
[----:B------:R-:W-:Y:S02]  /*8440*/  IMAD R21, R21, R20, R12 ;  /* 0x0000001415157224 */ /* 0x000fe400078e020c */
[----:B------:R-:W0:Y:S01]  /*8450*/  LDC R6, c[0x0][0x618] ;  /* 0x00018600ff067b82 */ /* 0x000e220000000800 */
[----:B------:R-:W-:Y:S02]  /*8460*/  IMAD.MOV.U32 R7, RZ, RZ, 0x1 ;  /* 0x00000001ff077424 */ /* 0x000fe400078e00ff */
[----:B------:R-:W-:-:S04]  /*8470*/  IMAD.X R5, RZ, RZ, ~R0, P0 ;  /* 0x000000ffff057224 */ /* 0x000fc800000e0e00 */
[-C--:B------:R-:W-:Y:S01]  /*8480*/  IMAD R0, R5, R14.reuse, RZ ;  /* 0x0000000e05007224 */ /* 0x080fe200078e02ff */
[----:B------:R-:W1:Y:S01]  /*8490*/  LDC R8, c[0x0][0x608] ;  /* 0x00018200ff087b82 */ /* 0x000e620000000800 */
[----:B------:R-:W-:-:S04]  /*84a0*/  IMAD.WIDE.U32 R4, R3, R14, R16 ;  /* 0x0000000e03047225 */ /* 0x000fc800078e0010 */
[----:B------:R-:W-:Y:S01]  /*84b0*/  IMAD R3, R3, R15, R0 ;  /* 0x0000000f03037224 */ /* 0x000fe200078e0200 */
[----:B------:R-:W-:Y:S02]  /*84c0*/  I2FP.F32.U32 R0, R24 ;  /* 0x0000001800007245 */ /* 0x000fe40000201000 */
[----:B------:R-:W2:Y:S01]  /*84d0*/  LDC R26, c[0x0][0x658] ;  /* 0x00019600ff1a7b82 */ /* 0x000ea20000000800 */
[----:B------:R-:W-:Y:S01]  /*84e0*/  IMAD.IADD R3, R5, 0x1, R3 ;  /* 0x0000000105037824 */ /* 0x000fe200078e0203 */
[----:B---3--:R-:W-:Y:S01]  /*84f0*/  ISETP.NE.U32.AND P0, PT, R28, RZ, PT ;  /* 0x000000ff1c00720c */ /* 0x008fe20003f05070 */
[----:B------:R-:W-:Y:S01]  /*8500*/  FMUL R0, R0, UR4 ;  /* 0x0000000400007c20 */ /* 0x000fe20008400000 */
[----:B------:R-:W-:Y:S02]  /*8510*/  IMAD.MOV.U32 R5, RZ, RZ, -0x1 ;  /* 0xffffffffff057424 */ /* 0x000fe400078e00ff */
[----:B------:R-:W-:Y:S01]  /*8520*/  ISETP.NE.AND.EX P0, PT, R29, RZ, PT, P0 ;  /* 0x000000ff1d00720c */ /* 0x000fe20003f05300 */
[----:B------:R3:W4:Y:S01]  /*8530*/  F2I.U32.TRUNC.NTZ R13, R0 ;  /* 0x00000000000d7305 */ /* 0x000722000020f000 */
[----:B------:R-:W3:Y:S01]  /*8540*/  LDC R15, c[0x0][0x148] ;  /* 0x00005200ff0f7b82 */ /* 0x000ee20000000800 */
[----:B0-----:R-:W-:-:S02]  /*8550*/  SHF.R.U64 R12, R4, R6, R3 ;  /* 0x00000006040c7219 */ /* 0x001fc40000001203 */
[----:B------:R-:W-:-:S05]  /*8560*/  SHF.R.U32.HI R3, RZ, R6, R3 ;  /* 0x00000006ff037219 */ /* 0x000fca0000011603 */
[----:B------:R-:W0:Y:S01]  /*8570*/  LDC R20, c[0x0][0x600] ;  /* 0x00018000ff147b82 */ /* 0x000e220000000800 */
[-CC-:B-1----:R-:W-:Y:S02]  /*8580*/  SHF.R.U64 R10, R12, R8.reuse, R3.reuse ;  /* 0x000000080c0a7219 */ /* 0x182fe40000001203 */
[----:B------:R-:W-:-:S05]  /*8590*/  SHF.R.U32.HI R3, RZ, R8, R3 ;  /* 0x00000008ff037219 */ /* 0x000fca0000011603 */
[----:B------:R-:W1:Y:S01]  /*85a0*/  LDC R27, c[0x0][0x648] ;  /* 0x00019200ff1b7b82 */ /* 0x000e620000000800 */
[-C--:B--2---:R-:W-:Y:S02]  /*85b0*/  SHF.L.U32 R4, R5, R26.reuse, RZ ;  /* 0x0000001a05047219 */ /* 0x084fe400000006ff */
[-CC-:B------:R-:W-:Y:S02]  /*85c0*/  SHF.R.U64 R14, R10, R26.reuse, R3.reuse ;  /* 0x0000001a0a0e7219 */ /* 0x180fe40000001203 */
[----:B------:R-:W-:Y:S02]  /*85d0*/  SHF.R.U32.HI R5, RZ, R26, R3 ;  /* 0x0000001aff057219 */ /* 0x000fe40000011603 */
[----:B------:R-:W-:Y:S01]  /*85e0*/  LOP3.LUT R25, RZ, R4, RZ, 0x33, !PT ;  /* 0x00000004ff197212 */ /* 0x000fe200078e33ff */
[----:B------:R-:W2:Y:S01]  /*85f0*/  LDC R30, c[0x0][0x638] ;  /* 0x00018e00ff1e7b82 */ /* 0x000ea20000000800 */
[----:B------:R-:W-:Y:S01]  /*8600*/  SHF.L.U32 R26, R7, R26, RZ ;  /* 0x0000001a071a7219 */ /* 0x000fe200000006ff */
[----:B------:R-:W-:-:S06]  /*8610*/  IMAD.MOV.U32 R4, RZ, RZ, R14 ;  /* 0x000000ffff047224 */ /* 0x000fcc00078e000e */
[----:B------:R-:W0:Y:S01]  /*8620*/  LDC R31, c[0x0][0x610] ;  /* 0x00018400ff1f7b82 */ /* 0x000e220000000800 */
[----:B----4-:R-:W-:Y:S05]  /*8630*/  @!P0 BRA `(.L_x_293) ;  /* 0x0000000000288947 */ /* 0x010fea0003800000 */
        /* <DEDUP_REMOVED lines=10> */
.L_x_293:
[----:B------:R-:W-:Y:S01]  /*86e0*/  ISETP.NE.AND P0, PT, R2, 0x1, PT ;  /* 0x000000010200780c */ /* 0x000fe20003f05270 */
[----:B0-----:R-:W-:Y:S01]  /*86f0*/  VIADD R7, R20, 0xffffffff ;  /* 0xffffffff14077836 */ /* 0x001fe20000000000 */
[----:B-1-3--:R-:W-:Y:S01]  /*8700*/  SHF.R.U64 R0, R4, R27, R5 ;  /* 0x0000001b04007219 */ /* 0x00afe20000001205 */
[----:B------:R-:W-:Y:S01]  /*8710*/  IMAD.MOV R13, RZ, RZ, -R13 ;  /* 0x000000ffff0d7224 */ /* 0x000fe200078e0a0d */
[----:B------:R-:W-:Y:S01]  /*8720*/  LOP3.LUT R5, R10, R25, RZ, 0xc0, !PT ;  /* 0x000000190a057212 */ /* 0x000fe200078ec0ff */
[----:B------:R-:W-:Y:S01]  /*8730*/  IMAD.MOV.U32 R4, RZ, RZ, 0x1 ;  /* 0x00000001ff047424 */ /* 0x000fe200078e00ff */
[----:B------:R-:W-:Y:S01]  /*8740*/  LOP3.LUT R12, R12, R7, RZ, 0xc0, !PT ;  /* 0x000000070c0c7212 */ /* 0x000fe200078ec0ff */
[----:B------:R-:W-:Y:S02]  /*8750*/  IMAD.MOV R3, RZ, RZ, -R0 ;  /* 0x000000ffff037224 */ /* 0x000fe400078e0a00 */
[----:B------:R-:W-:Y:S02]  /*8760*/  IMAD R0, R26, R0, R5 ;  /* 0x000000001a007224 */ /* 0x000fe400078e0205 */
[----:B--2---:R-:W-:-:S02]  /*8770*/  IMAD R3, R3, R30, R14 ;  /* 0x0000001e03037224 */ /* 0x004fc400078e020e */
[----:B------:R-:W-:Y:S02]  /*8780*/  @P0 IMAD R21, R15, R13, R24 ;  /* 0x0000000d0f150224 */ /* 0x000fe400078e0218 */
[----:B------:R-:W-:Y:S01]  /*8790*/  IMAD R5, R3, R20, R12 ;  /* 0x0000001403057224 */ /* 0x000fe200078e020c */
[----:B------:R-:W-:Y:S01]  /*87a0*/  PRMT R3, R4, 0x7610, R3 ;  /* 0x0000761004037816 */ /* 0x000fe20000000003 */
[----:B------:R-:W-:-:S05]  /*87b0*/  IMAD R0, R0, R31, R21 ;  /* 0x0000001f00007224 */ /* 0x000fca00078e0215 */
[----:B------:R-:W-:Y:S02]  /*87c0*/  SEL R152, R5, R0, !P0 ;  /* 0x0000000005987207 */ /* 0x000fe40004000000 */
[----:B------:R-:W-:-:S07]  /*87d0*/  SEL R0, R0, R5, !P0 ;  /* 0x0000000500007207 */ /* 0x000fce0004000000 */
.L_x_291:
[----:B------:R-:W-:Y:S01]  /*87e0*/  LOP3.LUT P0, RZ, R3, 0xff, RZ, 0xc0, !PT ;  /* 0x000000ff03ff7812 */ /* 0x000fe2000780c0ff */
[----:B------:R-:W-:-:S12]  /*87f0*/  IMAD.MOV.U32 R153, RZ, RZ, R0 ;  /* 0x000000ffff997224 */ /* 0x000fd800078e0000 */
[----:B------:R-:W-:Y:S05]  /*8800*/  @P0 BRA `(.L_x_294) ;  /* 0xffffff88005c0947 */ /* 0x000fea000383ffff */
[----:B------:R-:W-:Y:S05]  /*8810*/  EXIT ;  /* 0x000000000000794d */ /* 0x000fea0003800000 */
.L_x_7:
[----:B0-----:R-:W-:Y:S01]  /*8820*/  ULDC.64 UR4, c[0x0][0x650] ;  /* 0x0001940000047ab9 */ /* 0x001fe20000000a00 */
        /* <DEDUP_REMOVED lines=25> */
.L_x_296:
[----:B------:R-:W0:Y:S01]  /*89c0*/  LDC.64 R26, c[0x0][0x640] ;  /* 0x00019000ff1a7b82 */ /* 0x000e220000000a00 */
[-CC-:B------:R-:W-:Y:S01]  /*89d0*/  SHF.R.U64 R20, R12, R8.reuse, R13.reuse ;  /* 0x000000080c147219 */ /* 0x180fe2000000120d */
[----:B------:R-:W-:Y:S01]  /*89e0*/  IMAD.MOV.U32 R30, RZ, RZ, 0x1 ;  /* 0x00000001ff1e7424 */ /* 0x000fe200078e00ff */
[----:B------:R-:W-:Y:S02]  /*89f0*/  SHF.R.U32.HI R6, RZ, R8, R13 ;  /* 0x00000008ff067219 */ /* 0x000fe4000001160d */
[----:B------:R-:W-:-:S03]  /*8a00*/  IADD3 R11, P0, RZ, -R20, RZ ;  /* 0x80000014ff0b7210 */ /* 0x000fc60007f1e0ff */
[----:B------:R-:W1:Y:S02]  /*8a10*/  LDC R10, c[0x0][0x618] ;  /* 0x00018600ff0a7b82 */ /* 0x000e640000000800 */
[----:B------:R-:W-:-:S04]  /*8a20*/  IMAD.X R7, RZ, RZ, ~R6, P0 ;  /* 0x000000ffff077224 */ /* 0x000fc800000e0e06 */
[-C--:B------:R-:W-:Y:S02]  /*8a30*/  IMAD R8, R7, R22.reuse, RZ ;  /* 0x0000001607087224 */ /* 0x080fe400078e02ff */
[----:B------:R-:W2:Y:S01]  /*8a40*/  LDC R12, c[0x0][0x608] ;  /* 0x00018200ff0c7b82 */ /* 0x000ea20000000800 */
[----:B------:R-:W-:-:S04]  /*8a50*/  IMAD.WIDE.U32 R6, R11, R22, R16 ;  /* 0x000000160b067225 */ /* 0x000fc800078e0010 */
[----:B------:R-:W-:-:S03]  /*8a60*/  IMAD R11, R11, R23, R8 ;  /* 0x000000170b0b7224 */ /* 0x000fc600078e0208 */
[----:B------:R-:W3:Y:S01]  /*8a70*/  LDC R25, c[0x0][0x658] ;  /* 0x00019600ff197b82 */ /* 0x000ee20000000800 */
[----:B------:R-:W-:Y:S01]  /*8a80*/  IMAD.IADD R7, R7, 0x1, R11 ;  /* 0x0000000107077824 */ /* 0x000fe200078e020b */
[----:B0-----:R-:W-:-:S04]  /*8a90*/  ISETP.NE.U32.AND P0, PT, R26, RZ, PT ;  /* 0x000000ff1a00720c */ /* 0x001fc80003f05070 */
[----:B------:R-:W-:Y:S02]  /*8aa0*/  ISETP.NE.AND.EX P0, PT, R27, RZ, PT, P0 ;  /* 0x000000ff1b00720c */ /* 0x000fe40003f05300 */
[----:B------:R-:W0:Y:S01]  /*8ab0*/  LDC R23, c[0x0][0x600] ;  /* 0x00018000ff177b82 */ /* 0x000e220000000800 */
[-CC-:B-1----:R-:W-:Y:S02]  /*8ac0*/  SHF.R.U64 R8, R6, R10.reuse, R7.reuse ;  /* 0x0000000a06087219 */ /* 0x182fe40000001207 */
[----:B------:R-:W-:Y:S01]  /*8ad0*/  SHF.R.U32.HI R7, RZ, R10, R7 ;  /* 0x0000000aff077219 */ /* 0x000fe20000011607 */
[----:B------:R-:W-:-:S04]  /*8ae0*/  IMAD.MOV.U32 R10, RZ, RZ, -0x1 ;  /* 0xffffffffff0a7424 */ /* 0x000fc800078e00ff */
        /* <DEDUP_REMOVED lines=21> */
.L_x_297:
[----:B------:R-:W-:Y:S01]  /*8c40*/  ISETP.NE.AND P0, PT, R2, 0x1, PT ;  /* 0x000000010200780c */ /* 0x000fe20003f05270 */
[----:B0-----:R-:W-:Y:S01]  /*8c50*/  VIADD R11, R23, 0xffffffff ;  /* 0xffffffff170b7836 */ /* 0x001fe20000000000 */
[----:B-1----:R-:W-:Y:S02]  /*8c60*/  SHF.R.U64 R6, R6, R24, R7 ;  /* 0x0000001806067219 */ /* 0x002fe40000001207 */
[----:B------:R-:W-:Y:S02]  /*8c70*/  SHF.L.U32 R30, R30, R25, RZ ;  /* 0x000000191e1e7219 */ /* 0x000fe400000006ff */
[----:B------:R-:W-:Y:S01]  /*8c80*/  LOP3.LUT R5, R21, R32, RZ, 0xc0, !PT ;  /* 0x0000002015057212 */ /* 0x000fe200078ec0ff */
[----:B------:R-:W-:-:S04]  /*8c90*/  IMAD.MOV R7, RZ, RZ, -R6 ;  /* 0x000000ffff077224 */ /* 0x000fc800078e0a06 */
[----:B------:R-:W-:Y:S01]  /*8ca0*/  IMAD R6, R30, R6, R5 ;  /* 0x000000061e067224 */ /* 0x000fe200078e0205 */
[----:B------:R-:W-:Y:S01]  /*8cb0*/  LOP3.LUT R5, R8, R11, RZ, 0xc0, !PT ;  /* 0x0000000b08057212 */ /* 0x000fe200078ec0ff */
[----:B------:R-:W-:Y:S02]  /*8cc0*/  @P0 IMAD R3, R9, R14, R4 ;  /* 0x0000000e09030224 */ /* 0x000fe400078e0204 */
[----:B--2---:R-:W-:Y:S02]  /*8cd0*/  IMAD R4, R7, R28, R22 ;  /* 0x0000001c07047224 */ /* 0x004fe400078e0216 */
[----:B---3--:R-:W-:Y:S02]  /*8ce0*/  IMAD R3, R6, R29, R3 ;  /* 0x0000001d06037224 */ /* 0x008fe400078e0203 */
[----:B------:R-:W-:Y:S02]  /*8cf0*/  IMAD R4, R4, R23, R5 ;  /* 0x0000001704047224 */ /* 0x000fe400078e0205 */
[----:B------:R-:W-:-:S02]  /*8d00*/  IMAD.MOV.U32 R8, RZ, RZ, 0x1 ;  /* 0x00000001ff087424 */ /* 0x000fc400078e00ff */
[----:B------:R-:W-:Y:S01]  /*8d10*/  IMAD.MOV.U32 R6, RZ, RZ, R20 ;  /* 0x000000ffff067224 */ /* 0x000fe200078e0014 */
[----:B------:R-:W-:Y:S02]  /*8d20*/  SEL R7, R4, R3, !P0 ;  /* 0x0000000304077207 */ /* 0x000fe40004000000 */
[----:B------:R-:W-:-:S07]  /*8d30*/  SEL R21, R3, R4, !P0 ;  /* 0x0000000403157207 */ /* 0x000fce0004000000 */
.L_x_295:
[----:B------:R-:W-:-:S08]  /*8d40*/  NOP ;  /* 0x0000000000007918 */ /* 0x000fd00000000000 */
[----:B------:R-:W0:-:S00]  /*8d50*/  USETMAXREG.DEALLOC.CTAPOOL 0x28 ;  /* 0x00000028000079c8 */ /* 0x000e0000080e0500 */
[----:B0-----:R-:W-:-:S13]  /*8d60*/  ISETP.NE.AND P0, PT, R0, RZ, PT ;  /* 0x000000ff0000720c */ /* 0x001fda0003f05270 */
[----:B------:R-:W-:Y:S05]  /*8d70*/  @P0 EXIT ;  /* 0x000000000000094d */ /* 0x000fea0003800000 */
[----:B------:R-:W-:Y:S01]  /*8d80*/  LOP3.LUT P0, RZ, R8, 0xff, RZ, 0xc0, !PT ;  /* 0x000000ff08ff7812 */ /* 0x000fe2000780c0ff */
[----:B------:R-:W-:Y:S02]  /*8d90*/  IMAD.MOV.U32 R0, RZ, RZ, 0x1 ;  /* 0x00000001ff007424 */ /* 0x000fe400078e00ff */
[----:B------:R-:W-:-:S10]  /*8da0*/  IMAD.MOV.U32 R3, RZ, RZ, RZ ;  /* 0x000000ffff037224 */ /* 0x000fd400078e00ff */
[----:B------:R-:W-:Y:S05]  /*8db0*/  @!P0 BRA `(.L_x_298) ;  /* 0x0000000c00488947 */ /* 0x000fea0003800000 */
[----:B------:R-:W0:Y:S01]  /*8dc0*/  LDC R0, c[0x0][0x28c] ;  /* 0x0000a300ff007b82 */ /* 0x000e220000000800 */
[----:B------:R-:W-:Y:S01]  /*8dd0*/  ULDC UR5, c[0x0][0x658] ;  /* 0x0001960000057ab9 */ /* 0x000fe20000000800 */
[----:B------:R-:W-:Y:S01]  /*8de0*/  UMOV UR7, 0xffffffff ;  /* 0xffffffff00077882 */ /* 0x000fe20000000000 */
[----:B------:R-:W-:Y:S01]  /*8df0*/  ULDC UR6, c[0x0][0xc] ;  /* 0x0000030000067ab9 */ /* 0x000fe20000000800 */
[----:B------:R-:W-:Y:S01]  /*8e00*/  USHF.L.U32 UR8, UR7, UR5, URZ ;  /* 0x0000000507087299 */ /* 0x000fe2000800063f */
[----:B------:R-:W-:Y:S01]  /*8e10*/  BSSY B0, `(.L_x_298) ;  /* 0x00000cc000007945 */ /* 0x000fe20003800000 */
[----:B------:R-:W-:Y:S01]  /*8e20*/  UMOV UR9, 0x1 ;  /* 0x0000000100097882 */ /* 0x000fe20000000000 */
[----:B------:R-:W-:Y:S01]  /*8e30*/  ULDC UR7, c[0x0][0x10] ;  /* 0x0000040000077ab9 */ /* 0x000fe20000000800 */
[----:B------:R-:W1:Y:S01]  /*8e40*/  S2UR UR10, SR_CgaCtaId ;  /* 0x00000000000a79c3 */ /* 0x000e620000008800 */
[----:B------:R-:W-:Y:S01]  /*8e50*/  UIMAD.WIDE.U32 UR6, UR6, UR7, URZ ;  /* 0x00000007060672a5 */ /* 0x000fe2000f8e003f */
[----:B------:R-:W-:Y:S01]  /*8e60*/  IMAD.MOV.U32 R9, RZ, RZ, 0x1 ;  /* 0x00000001ff097424 */ /* 0x000fe200078e00ff */
[----:B------:R-:W-:Y:S01]  /*8e70*/  USHF.L.U32 UR17, UR9, UR5, URZ ;  /* 0x0000000509117299 */ /* 0x000fe2000800063f */
[----:B------:R-:W-:Y:S01]  /*8e80*/  LOP3.LUT R13, R19, 0x2, RZ, 0xfc, !PT ;  /* 0x00000002130d7812 */ /* 0x000fe200078efcff */
[----:B------:R-:W-:Y:S01]  /*8e90*/  ULDC UR4, c[0x0][0x600] ;  /* 0x0001800000047ab9 */ /* 0x000fe20000000800 */
[----:B------:R-:W-:Y:S01]  /*8ea0*/  ULDC UR5, c[0x0][0x14] ;  /* 0x0000050000057ab9 */ /* 0x000fe20000000800 */
[----:B------:R-:W-:-:S02]  /*8eb0*/  UIADD3 UR4, UR4, -0x1, URZ ;  /* 0xffffffff04047890 */ /* 0x000fc4000fffe03f */
[----:B------:R-:W-:Y:S02]  /*8ec0*/  UIMAD.WIDE.U32 UR22, UR6, UR5, URZ ;  /* 0x00000005061672a5 */ /* 0x000fe4000f8e003f */
[----:B------:R-:W-:Y:S02]  /*8ed0*/  UIMAD UR13, UR7, UR5, URZ ;  /* 0x00000005070d72a4 */ /* 0x000fe4000f8e023f */
[----:B------:R-:W-:Y:S02]  /*8ee0*/  ULOP3.LUT UR16, URZ, UR8, URZ, 0x33, !UPT ;  /* 0x000000083f107292 */ /* 0x000fe4000f8e333f */
[----:B------:R-:W-:Y:S01]  /*8ef0*/  UIADD3 UR13, UR23, UR13, URZ ;  /* 0x0000000d170d7290 */ /* 0x000fe2000fffe03f */
[----:B0-----:R-:W-:Y:S01]  /*8f00*/  VIADD R0, R0, 0x1f ;  /* 0x0000001f00007836 */ /* 0x001fe20000000000 */
[----:B------:R-:W-:-:S04]  /*8f10*/  ULDC.64 UR24, c[0x0][0x198] ;  /* 0x0000660000187ab9 */ /* 0x000fc80000000a00 */
[----:B------:R-:W-:Y:S01]  /*8f20*/  SHF.R.S32.HI R3, RZ, 0x1f, R0 ;  /* 0x0000001fff037819 */ /* 0x000fe20000011400 */
[----:B-1----:R-:W-:-:S03]  /*8f30*/  IMAD.U32 R8, RZ, RZ, UR10 ;  /* 0x0000000aff087e24 */ /* 0x002fc6000f8e00ff */
[----:B------:R-:W-:Y:S01]  /*8f40*/  LEA.HI R3, R3, R0, RZ, 0x5 ;  /* 0x0000000003037211 */ /* 0x000fe200078f28ff */
[----:B------:R-:W-:-:S03]  /*8f50*/  IMAD.MOV.U32 R0, RZ, RZ, 0x1 ;  /* 0x00000001ff007424 */ /* 0x000fc600078e00ff */
[----:B------:R-:W-:Y:S01]  /*8f60*/  SHF.R.S32.HI R10, RZ, 0x5, R3 ;  /* 0x00000005ff0a7819 */ /* 0x000fe20000011403 */
[----:B------:R-:W-:Y:S01]  /*8f70*/  IMAD.MOV.U32 R3, RZ, RZ, RZ ;  /* 0x000000ffff037224 */ /* 0x000fe200078e00ff */
[----:B------:R-:W-:-:S03]  /*8f80*/  LEA R11, R8, 0x100, 0xc ;  /* 0x00000100080b7811 */ /* 0x000fc600078e60ff */
[----:B------:R-:W-:-:S07]  /*8f90*/  VIADD R12, R10, 0x1 ;  /* 0x000000010a0c7836 */ /* 0x000fce0000000000 */
.L_x_309:
[----:B------:R-:W-:-:S03]  /*8fa0*/  UMOV UR5, 0xffffffff ;  /* 0xffffffff00057882 */ /* 0x000fc60000000000 */
[----:B------:R-:W-:Y:S05]  /*8fb0*/  BRA.DIV UR5, `(.L_x_299) ;  /* 0x0000000e05b07947 */ /* 0x000fea000b800000 */
[----:B------:R-:W-:-:S13]  /*8fc0*/  ELECT P6, URZ, PT ;  /* 0x00000000003f782f */ /* 0x000fda00038c0000 */
.L_x_320:
[----:B------:R-:W0:Y:S01]  /*8fd0*/  LDC R4, c[0x0][0x28c] ;  /* 0x0000a300ff047b82 */ /* 0x000e220000000800 */
[----:B------:R-:W-:Y:S01]  /*8fe0*/  BSSY B1, `(.L_x_300) ;  /* 0x000003a000017945 */ /* 0x000fe20003800000 */
[----:B0-----:R-:W-:-:S13]  /*8ff0*/  ISETP.LT.OR P6, PT, R4, 0x1, !P6 ;  /* 0x000000010400780c */ /* 0x001fda00077c1670 */
[----:B------:R-:W-:Y:S05]  /*9000*/  @P6 BRA `(.L_x_301) ;  /* 0x0000000000dc6947 */ /* 0x000fea0003800000 */
[----:B------:R-:W-:Y:S02]  /*9010*/  IMAD R21, R21, 0x2, R8 ;  /* 0x0000000215157824 */ /* 0x000fe400078e0208 */
[----:B------:R-:W-:Y:S02]  /*9020*/  IMAD.SHL.U32 R22, R7, 0x80, RZ ;  /* 0x0000008007167824 */ /* 0x000fe400078e00ff */
[----:B------:R-:W-:Y:S02]  /*9030*/  IMAD.MOV.U32 R24, RZ, RZ, RZ ;  /* 0x000000ffff187224 */ /* 0x000fe400078e00ff */
[----:B------:R-:W-:Y:S02]  /*9040*/  IMAD.MOV.U32 R4, RZ, RZ, R12 ;  /* 0x000000ffff047224 */ /* 0x000fe400078e000c */
[----:B------:R-:W-:Y:S02]  /*9050*/  IMAD.MOV.U32 R5, RZ, RZ, R0 ;  /* 0x000000ffff057224 */ /* 0x000fe400078e0000 */
[----:B------:R-:W-:-:S02]  /*9060*/  IMAD.MOV.U32 R14, RZ, RZ, R3 ;  /* 0x000000ffff0e7224 */ /* 0x000fc400078e0003 */
[----:B------:R-:W-:-:S07]  /*9070*/  IMAD.SHL.U32 R21, R21, 0x80, RZ ;  /* 0x0000008015157824 */ /* 0x000fce00078e00ff */
.L_x_304:
[----:B------:R-:W0:Y:S01]  /*9080*/  S2UR UR5, SR_CgaCtaId ;  /* 0x00000000000579c3 */ /* 0x000e220000008800 */
[----:B------:R-:W-:Y:S02]  /*9090*/  MOV R7, 0x400 ;  /* 0x0000040000077802 */ /* 0x000fe40000000f00 */
[----:B------:R-:W-:-:S13]  /*90a0*/  LOP3.LUT P1, RZ, R18, 0x7f, RZ, 0xc0, !PT ;  /* 0x0000007f12ff7812 */ /* 0x000fda000782c0ff */
[----:B------:R-:W1:Y:S01]  /*90b0*/  @!P1 LDC R15, c[0x0][0x500] ;  /* 0x00014000ff0f9b82 */ /* 0x000e620000000800 */
[----:B0-----:R-:W-:-:S05]  /*90c0*/  IMAD.U32 R8, RZ, RZ, UR5 ;  /* 0x00000005ff087e24 */ /* 0x001fca000f8e00ff */
[----:B------:R-:W-:Y:S02]  /*90d0*/  LEA R23, R8, R7, 0x18 ;  /* 0x0000000708177211 */ /* 0x000fe400078ec0ff */
[----:B------:R-:W-:-:S03]  /*90e0*/  SHF.L.U32 R7, R5, 0x1f, RZ ;  /* 0x0000001f05077819 */ /* 0x000fc600000006ff */
[----:B------:R-:W-:-:S04]  /*90f0*/  IMAD R20, R14, 0x8, R23 ;  /* 0x000000080e147824 */ /* 0x000fc800078e0217 */
[----:B------:R-:W0:Y:S02]  /*9100*/  SYNCS.PHASECHK.TRANS64.TRYWAIT P0, [R20+URZ+0x20], R7 ;  /* 0x00002007140075a7 */ /* 0x000e24000800017f */
[----:B01----:R-:W-:Y:S05]  /*9110*/  @!P0 BRA `(.L_x_302) ;  /* 0x0000000c00788947 */ /* 0x003fea0003800000 */
.L_x_321:
[----:B0-----:R-:W-:Y:S01]  /*9120*/  PRMT R7, R13, 0x9910, RZ ;  /* 0x000099100d077816 */ /* 0x001fe200000000ff */
[----:B------:R0:W-:Y:S03]  /*9130*/  @!P1 SYNCS.ARRIVE.TRANS64 RZ, [R20+URZ], R15 ;  /* 0x0000000f14ff99a7 */ /* 0x0001e6000800003f */
[----:B------:R-:W-:-:S13]  /*9140*/  ISETP.NE.AND P0, PT, R7, 0x2, PT ;  /* 0x000000020700780c */ /* 0x000fda0003f05270 */
[----:B0-----:R-:W-:Y:S05]  /*9150*/  @P0 BRA `(.L_x_303) ;  /* 0x0000000000040947 */ /* 0x001fea0003800000 */
[----:B------:R-:W-:Y:S01]  /*9160*/  BPT.TRAP 0x1 ;  /* 0x000000040000795c */ /* 0x000fe20000300000 */
.L_x_303:
[C---:B------:R-:W-:Y:S01]  /*9170*/  IMAD R7, R14.reuse, 0x2000, R11 ;  /* 0x000020000e077824 */ /* 0x040fe200078e020b */
[----:B------:R-:W-:Y:S01]  /*9180*/  R2UR UR8, R23 ;  /* 0x00000000170872ca */ /* 0x000fe200000e0000 */
[----:B------:R-:W-:Y:S01]  /*9190*/  IMAD R23, R14, 0x1000, R23 ;  /* 0x000010000e177824 */ /* 0x000fe200078e0217 */
[----:B------:R-:W-:Y:S01]  /*91a0*/  R2UR UR18, R21 ;  /* 0x00000000151272ca */ /* 0x000fe200000e0000 */
[----:B------:R-:W-:Y:S01]  /*91b0*/  VIADD R4, R4, 0xffffffff ;  /* 0xffffffff04047836 */ /* 0x000fe20000000000 */
[----:B------:R-:W-:Y:S01]  /*91c0*/  R2UR UR5, R7 ;  /* 0x00000000070572ca */ /* 0x000fe200000e0000 */
[----:B------:R-:W-:Y:S01]  /*91d0*/  UIADD3 UR6, UP0, UR24, 0xf0, URZ ;  /* 0x000000f018067890 */ /* 0x000fe2000ff1e03f */
[----:B------:R-:W-:Y:S01]  /*91e0*/  R2UR UR11, R23 ;  /* 0x00000000170b72ca */ /* 0x000fe200000e0000 */
[----:B------:R-:W-:Y:S01]  /*91f0*/  UIADD3 UR26, UP1, UR24, 0x1f0, URZ ;  /* 0x000001f0181a7890 */ /* 0x000fe2000ff3e03f */
[----:B------:R-:W-:Y:S01]  /*9200*/  R2UR UR9, R20 ;  /* 0x00000000140972ca */ /* 0x000fe200000e0000 */
[----:B------:R-:W-:Y:S01]  /*9210*/  UIADD3.X UR7, URZ, UR25, URZ, UP0, !UPT ;  /* 0x000000193f077290 */ /* 0x000fe200087fe43f */
[----:B------:R-:W-:Y:S01]  /*9220*/  R2UR UR10, R24 ;  /* 0x00000000180a72ca */ /* 0x000fe200000e0000 */
[----:B------:R-:W-:Y:S01]  /*9230*/  VIADD R14, R14, 0x1 ;  /* 0x000000010e0e7836 */ /* 0x000fe20000000000 */
[----:B------:R-:W-:Y:S01]  /*9240*/  R2UR UR12, R6 ;  /* 0x00000000060c72ca */ /* 0x000fe200000e0000 */
[----:B------:R-:W-:Y:S01]  /*9250*/  UIADD3.X UR27, URZ, UR25, URZ, UP1, !UPT ;  /* 0x000000193f1b7290 */ /* 0x000fe20008ffe43f */
[----:B------:R-:W-:Y:S01]  /*9260*/  R2UR UR19, R22 ;  /* 0x00000000161372ca */ /* 0x000fe200000e0000 */
[----:B------:R-:W-:Y:S01]  /*9270*/  UMOV UR20, 0x30000 ;  /* 0x0003000000147882 */ /* 0x000fe20000000000 */
[----:B------:R-:W-:Y:S01]  /*9280*/  ISETP.GT.AND P1, PT, R4, 0x1, PT ;  /* 0x000000010400780c */ /* 0x000fe20003f24270 */
[----:B------:R-:W-:Y:S01]  /*9290*/  UIADD3 UR8, UR8, UR5, URZ ;  /* 0x0000000508087290 */ /* 0x000fe2000fffe03f */
[----:B------:R-:W-:Y:S01]  /*92a0*/  ISETP.NE.AND P0, PT, R14, 0x4, PT ;  /* 0x000000040e00780c */ /* 0x000fe20003f05270 */
[----:B------:R-:W-:Y:S01]  /*92b0*/  UIADD3 UR5, UR11, 0x8100, URZ ;  /* 0x000081000b057890 */ /* 0x000fe2000fffe03f */
[----:B------:R-:W-:Y:S01]  /*92c0*/  VIADD R24, R24, 0x20 ;  /* 0x0000002018187836 */ /* 0x000fe20000000000 */
[----:B------:R-:W-:Y:S01]  /*92d0*/  UMOV UR14, 0x0 ;  /* 0x00000000000e7882 */ /* 0x000fe20000000000 */
[----:B------:R-:W-:Y:S01]  /*92e0*/  UMOV UR15, 0x10000000 ;  /* 0x10000000000f7882 */ /* 0x000fe20000000000 */
[----:B------:R-:W-:Y:S01]  /*92f0*/  UMOV UR11, UR18 ;  /* 0x00000012000b7c82 */ /* 0x000fe20008000000 */
[----:B------:R-:W-:-:S02]  /*9300*/  SEL R20, RZ, 0x1, P0 ;  /* 0x00000001ff147807 */ /* 0x000fc40000000000 */
[----:B------:R0:W-:Y:S01]  /*9310*/  UTMALDG.3D.MULTICAST [UR8], [UR6], UR20, desc[UR14] ;  /* 0x00000e08060073b4 */ /* 0x0001e20008011814 */
[----:B------:R-:W-:Y:S02]  /*9320*/  SEL R14, R14, RZ, P0 ;  /* 0x000000ff0e0e7207 */ /* 0x000fe40000000000 */
[----:B------:R-:W-:Y:S01]  /*9330*/  LOP3.LUT R5, R5, R20, RZ, 0x3c, !PT ;  /* 0x0000001405057212 */ /* 0x000fe200078e3cff */
[----:B0-----:R-:W-:Y:S01]  /*9340*/  UMOV UR8, UR5 ;  /* 0x0000000500087c82 */ /* 0x001fe20008000000 */
[----:B------:R-:W-:Y:S02]  /*9350*/  UMOV UR11, UR19 ;  /* 0x00000013000b7c82 */ /* 0x000fe40008000000 */
[----:B------:R0:W-:Y:S02]  /*9360*/  UTMALDG.3D [UR8], [UR26], desc[UR14] ;  /* 0x00000e081a0075b4 */ /* 0x0001e40008011000 */
[----:B0-----:R-:W-:Y:S05]  /*9370*/  @P1 BRA `(.L_x_304) ;  /* 0xfffffffc00401947 */ /* 0x001fea000383ffff */
.L_x_301:
[----:B------:R-:W-:Y:S05]  /*9380*/  BSYNC B1 ;  /* 0x0000000000017941 */ /* 0x000fea0003800000 */
.L_x_300:
[----:B------:R-:W-:Y:S01]  /*9390*/  LOP3.LUT P1, RZ, R9, 0xff, RZ, 0xc0, !PT ;  /* 0x000000ff09ff7812 */ /* 0x000fe2000782c0ff */
[----:B------:R-:W-:Y:S01]  /*93a0*/  IMAD.IADD R3, R10, 0x1, R3 ;  /* 0x000000010a037824 */ /* 0x000fe200078e0203 */
[----:B------:R-:W-:Y:S01]  /*93b0*/  IADD3 R16, P2, R16, UR22, RZ ;  /* 0x0000001610107c10 */ /* 0x000fe2000ff5e0ff */
[----:B------:R-:W-:Y:S01]  /*93c0*/  ULDC.64 UR6, c[0x0][0x650] ;  /* 0x0001940000067ab9 */ /* 0x000fe20000000a00 */
[----:B------:R-:W-:Y:S01]  /*93d0*/  BSSY B1, `(.L_x_305) ;  /* 0x000006d000017945 */ /* 0x000fe20003800000 */
[----:B------:R-:W-:Y:S01]  /*93e0*/  IMAD.MOV.U32 R21, RZ, RZ, -0x1 ;  /* 0xffffffffff157424 */ /* 0x000fe200078e00ff */
[----:B------:R-:W-:Y:S01]  /*93f0*/  ISETP.GT.U32.AND P0, PT, R3, 0x3, PT ;  /* 0x000000030300780c */ /* 0x000fe20003f04070 */
[----:B------:R-:W-:Y:S01]  /*9400*/  IMAD.MOV.U32 R7, RZ, RZ, -0x1 ;  /* 0xffffffffff077424 */ /* 0x000fe200078e00ff */
[----:B------:R-:W-:Y:S01]  /*9410*/  SHF.R.U32.HI R4, RZ, 0x2, R3 ;  /* 0x00000002ff047819 */ /* 0x000fe20000011603 */
[----:B------:R-:W-:Y:S01]  /*9420*/  IMAD.MOV.U32 R6, RZ, RZ, -0x1 ;  /* 0xffffffffff067424 */ /* 0x000fe200078e00ff */
[----:B------:R-:W-:-:S02]  /*9430*/  ISETP.LT.U32.AND P0, PT, R10, 0x4, P0 ;  /* 0x000000040a00780c */ /* 0x000fc40000701070 */
[----:B------:R-:W-:Y:S01]  /*9440*/  IADD3.X R17, R17, UR13, RZ, P2, !PT ;  /* 0x0000000d11117c10 */ /* 0x000fe200097fe4ff */
[----:B------:R-:W0:Y:S01]  /*9450*/  @P1 S2R R8, SR_CgaCtaId ;  /* 0x0000000000081919 */ /* 0x000e220000008800 */
[----:B------:R-:W-:Y:S02]  /*9460*/  @P1 MOV R5, 0x400 ;  /* 0x0000040000051802 */ /* 0x000fe40000000f00 */
[----:B------:R-:W-:Y:S02]  /*9470*/  ISETP.GE.U32.AND P2, PT, R16, UR6, PT ;  /* 0x0000000610007c0c */ /* 0x000fe4000bf46070 */
[----:B------:R-:W-:Y:S02]  /*9480*/  LOP3.LUT R4, R4, 0x1, RZ, 0xc0, !PT ;  /* 0x0000000104047812 */ /* 0x000fe400078ec0ff */
[----:B------:R-:W-:Y:S02]  /*9490*/  LOP3.LUT R3, R3, 0x3, RZ, 0xc0, !PT ;  /* 0x0000000303037812 */ /* 0x000fe400078ec0ff */
[----:B------:R-:W-:-:S02]  /*94a0*/  PRMT R9, RZ, 0x7610, R9 ;  /* 0x00007610ff097816 */ /* 0x000fc40000000009 */
[----:B0-----:R-:W-:-:S04]  /*94b0*/  @P1 LEA R5, R8, R5, 0x18 ;  /* 0x0000000508051211 */ /* 0x001fc800078ec0ff */
[----:B------:R0:W-:Y:S01]  /*94c0*/  @P1 SYNCS.ARRIVE.TRANS64.A1T0 RZ, [R5+URZ+0x58], RZ ;  /* 0x000058ff05ff19a7 */ /* 0x0001e2000810003f */
[----:B------:R-:W-:-:S04]  /*94d0*/  ISETP.NE.U32.AND P1, PT, R4, 0x1, PT ;  /* 0x000000010400780c */ /* 0x000fc80003f25070 */
[----:B------:R-:W-:Y:S02]  /*94e0*/  ISETP.GT.U32.AND P1, PT, R10, 0x3, !P1 ;  /* 0x000000030a00780c */ /* 0x000fe40004f24070 */
[----:B0-----:R-:W-:Y:S02]  /*94f0*/  SEL R5, RZ, 0x1, !P0 ;  /* 0x00000001ff057807 */ /* 0x001fe40004000000 */
[----:B------:R-:W-:Y:S02]  /*9500*/  ISETP.GE.U32.AND.EX P0, PT, R17, UR7, PT, P2 ;  /* 0x0000000711007c0c */ /* 0x000fe4000bf06120 */
[----:B------:R-:W-:-:S04]  /*9510*/  SEL R4, RZ, 0x1, !P1 ;  /* 0x00000001ff047807 */ /* 0x000fc80004800000 */
[----:B------:R-:W-:Y:S02]  /*9520*/  LOP3.LUT R0, R4, R0, R5, 0x96, !PT ;  /* 0x0000000004007212 */ /* 0x000fe400078e9605 */
[----:B------:R-:W-:-:S05]  /*9530*/  PRMT R4, RZ, 0x7610, R4 ;  /* 0x00007610ff047816 */ /* 0x000fca0000000004 */
[----:B------:R-:W-:Y:S05]  /*9540*/  @P0 BRA `(.L_x_306) ;  /* 0x0000000400540947 */ /* 0x000fea0003800000 */
[----:B------:R-:W0:Y:S01]  /*9550*/  S2R R15, SR_CTAID.X ;  /* 0x00000000000f7919 */ /* 0x000e220000002500 */
[----:B------:R-:W-:Y:S01]  /*9560*/  ULDC.64 UR6, c[0x0][0x628] ;  /* 0x00018a0000067ab9 */ /* 0x000fe20000000a00 */
[----:B------:R-:W-:Y:S01]  /*9570*/  ULDC UR8, c[0x0][0x630] ;  /* 0x00018c0000087ab9 */ /* 0x000fe20000000800 */
[----:B------:R-:W-:Y:S01]  /*9580*/  ISETP.NE.U32.AND P0, PT, RZ, UR6, PT ;  /* 0x00000006ff007c0c */ /* 0x000fe2000bf05070 */
[----:B------:R-:W1:Y:S01]  /*9590*/  S2R R20, SR_CTAID.Y ;  /* 0x0000000000147919 */ /* 0x000e620000002600 */
[----:B------:R-:W-:Y:S01]  /*95a0*/  ULDC UR9, c[0x0][0x150] ;  /* 0x0000540000097ab9 */ /* 0x000fe20000000800 */
[----:B------:R-:W-:Y:S01]  /*95b0*/  IMAD.MOV.U32 R4, RZ, RZ, R16 ;  /* 0x000000ffff047224 */ /* 0x000fe200078e0010 */
[----:B------:R-:W-:Y:S01]  /*95c0*/  ISETP.NE.AND.EX P0, PT, RZ, UR7, PT, P0 ;  /* 0x00000007ff007c0c */ /* 0x000fe2000bf05300 */
[----:B------:R-:W-:Y:S01]  /*95d0*/  IMAD.MOV.U32 R5, RZ, RZ, R17 ;  /* 0x000000ffff057224 */ /* 0x000fe200078e0011 */
[----:B0-----:R-:W-:-:S11]  /*95e0*/  I2FP.F32.U32 R22, R15 ;  /* 0x0000000f00167245 */ /* 0x001fd60000201000 */
[----:B------:R-:W-:Y:S05]  /*95f0*/  @!P0 BRA `(.L_x_307) ;  /* 0x0000000000288947 */ /* 0x000fea0003800000 */
[----:B------:R-:W-:Y:S02]  /*9600*/  ULDC UR5, c[0x0][0x634] ;  /* 0x00018d0000057ab9 */ /* 0x000fe40000000800 */
[----:B------:R-:W-:-:S05]  /*9610*/  IADD3 R5, P0, R16, UR5, RZ ;  /* 0x0000000510057c10 */ /* 0x000fca000ff1e0ff */
[----:B------:R-:W-:-:S04]  /*9620*/  IMAD.X R21, RZ, RZ, R17, P0 ;  /* 0x000000ffff157224 */ /* 0x000fc800000e0611 */
[----:B------:R-:W-:-:S04]  /*9630*/  IMAD.WIDE.U32 R6, R21, UR6, RZ ;  /* 0x0000000615067c25 */ /* 0x000fc8000f8e00ff */
[----:B------:R-:W-:-:S04]  /*9640*/  IMAD.WIDE.U32 R6, P0, R5, UR7, R6 ;  /* 0x0000000705067c25 */ /* 0x000fc8000f800006 */
[----:B------:R-:W-:-:S04]  /*9650*/  IMAD.WIDE.U32 R4, R5, UR6, RZ ;  /* 0x0000000605047c25 */ /* 0x000fc8000f8e00ff */
[----:B------:R-:W-:Y:S01]  /*9660*/  IMAD.MOV.U32 R4, RZ, RZ, R7 ;  /* 0x000000ffff047224 */ /* 0x000fe200078e0007 */
[----:B------:R-:W-:Y:S01]  /*9670*/  IADD3 RZ, P1, R5, R6, RZ ;  /* 0x0000000605ff7210 */ /* 0x000fe20007f3e0ff */
[----:B------:R-:W-:-:S04]  /*9680*/  IMAD.X R5, RZ, RZ, RZ, P0 ;  /* 0x000000ffff057224 */ /* 0x000fc800000e06ff */
[----:B------:R-:W-:-:S08]  /*9690*/  IMAD.WIDE.U32.X R4, R21, UR7, R4, P1 ;  /* 0x0000000715047c25 */ /* 0x000fd000088e0404 */
.L_x_307:
[--C-:B------:R-:W-:Y:S01]  /*96a0*/  SHF.R.U64 R14, R4, UR8, R5.reuse ;  /* 0x00000008040e7c19 */ /* 0x100fe20008001205 */
[----:B------:R-:W-:Y:S01]  /*96b0*/  FMUL R22, R22, UR9 ;  /* 0x0000000916167c20 */ /* 0x000fe20008400000 */
[----:B------:R-:W-:Y:S01]  /*96c0*/  SHF.R.U32.HI R4, RZ, UR8, R5 ;  /* 0x00000008ff047c19 */ /* 0x000fe20008011605 */
[----:B------:R-:W0:Y:S01]  /*96d0*/  LDC R6, c[0x0][0x144] ;  /* 0x00005100ff067b82 */ /* 0x000e220000000800 */
[----:B------:R-:W-:Y:S01]  /*96e0*/  IADD3 R5, P0, RZ, -R14, RZ ;  /* 0x8000000eff057210 */ /* 0x000fe20007f1e0ff */
[----:B------:R-:W-:Y:S01]  /*96f0*/  ULDC UR5, c[0x0][0x154] ;  /* 0x0000550000057ab9 */ /* 0x000fe20000000800 */
[----:B-1----:R-:W-:Y:S01]  /*9700*/  I2FP.F32.U32 R7, R20 ;  /* 0x0000001400077245 */ /* 0x002fe20000201000 */
[----:B------:R-:W1:Y:S01]  /*9710*/  F2I.U32.TRUNC.NTZ R22, R22 ;  /* 0x0000001600167305 */ /* 0x000e62000020f000 */
[----:B------:R-:W-:Y:S01]  /*9720*/  ULDC.64 UR6, c[0x0][0x620] ;  /* 0x0001880000067ab9 */ /* 0x000fe20000000a00 */
[----:B------:R-:W-:Y:S01]  /*9730*/  IMAD.X R4, RZ, RZ, ~R4, P0 ;  /* 0x000000ffff047224 */ /* 0x000fe200000e0e04 */
[----:B------:R-:W-:Y:S01]  /*9740*/  ISETP.NE.AND P2, PT, R2, 0x1, PT ;  /* 0x000000010200780c */ /* 0x000fe20003f45270 */
[----:B------:R-:W-:Y:S01]  /*9750*/  FMUL R23, R7, UR5 ;  /* 0x0000000507177c20 */ /* 0x000fe20008400000 */
[----:B------:R-:W2:Y:S01]  /*9760*/  LDC R25, c[0x0][0x148] ;  /* 0x00005200ff197b82 */ /* 0x000ea20000000800 */
[----:B------:R-:W-:Y:S01]  /*9770*/  IMAD R4, R4, UR6, RZ ;  /* 0x0000000604047c24 */ /* 0x000fe2000f8e02ff */
[----:B------:R-:W-:-:S03]  /*9780*/  ULDC UR5, c[0x0][0x618] ;  /* 0x0001860000057ab9 */ /* 0x000fc60000000800 */
[----:B------:R-:W3:Y:S01]  /*9790*/  F2I.U32.TRUNC.NTZ R23, R23 ;  /* 0x0000001700177305 */ /* 0x000ee2000020f000 */
[C---:B------:R-:W-:Y:S02]  /*97a0*/  IMAD R7, R5.reuse, UR7, R4 ;  /* 0x0000000705077c24 */ /* 0x040fe4000f8e0204 */
[----:B------:R-:W-:Y:S01]  /*97b0*/  IMAD.WIDE.U32 R4, R5, UR6, R16 ;  /* 0x0000000605047c25 */ /* 0x000fe2000f8e0010 */
[----:B------:R-:W-:Y:S02]  /*97c0*/  ULDC.64 UR6, c[0x0][0x640] ;  /* 0x0001900000067ab9 */ /* 0x000fe40000000a00 */
[----:B------:R-:W-:Y:S01]  /*97d0*/  ISETP.NE.U32.AND P0, PT, RZ, UR6, PT ;  /* 0x00000006ff007c0c */ /* 0x000fe2000bf05070 */
[----:B------:R-:W-:Y:S02]  /*97e0*/  IMAD.IADD R5, R5, 0x1, R7 ;  /* 0x0000000105057824 */ /* 0x000fe400078e0207 */
[----:B-1----:R-:W-:Y:S01]  /*97f0*/  IMAD.MOV R22, RZ, RZ, -R22 ;  /* 0x000000ffff167224 */ /* 0x002fe200078e0a16 */
[----:B------:R-:W-:-:S02]  /*9800*/  ISETP.NE.AND.EX P0, PT, RZ, UR7, PT, P0 ;  /* 0x00000007ff007c0c */ /* 0x000fc4000bf05300 */
[----:B------:R-:W-:Y:S01]  /*9810*/  SHF.R.U64 R21, R4, UR5, R5 ;  /* 0x0000000504157c19 */ /* 0x000fe20008001205 */
[----:B0-----:R-:W-:Y:S01]  /*9820*/  IMAD R15, R6, R22, R15 ;  /* 0x00000016060f7224 */ /* 0x001fe200078e020f */
[----:B------:R-:W-:Y:S01]  /*9830*/  SHF.R.U32.HI R4, RZ, UR5, R5 ;  /* 0x00000005ff047c19 */ /* 0x000fe20008011605 */
[----:B------:R-:W-:Y:S01]  /*9840*/  ULDC UR5, c[0x0][0x608] ;  /* 0x0001820000057ab9 */ /* 0x000fe20000000800 */
[----:B---3--:R-:W-:Y:S02]  /*9850*/  IMAD.MOV R6, RZ, RZ, -R23 ;  /* 0x000000ffff067224 */ /* 0x008fe400078e0a17 */
[--C-:B------:R-:W-:Y:S02]  /*9860*/  SHF.R.U64 R22, R21, UR5, R4.reuse ;  /* 0x0000000515167c19 */ /* 0x100fe40008001204 */
[----:B------:R-:W-:Y:S01]  /*9870*/  SHF.R.U32.HI R5, RZ, UR5, R4 ;  /* 0x00000005ff057c19 */ /* 0x000fe20008011604 */
[----:B------:R-:W-:Y:S01]  /*9880*/  ULDC UR5, c[0x0][0x658] ;  /* 0x0001960000057ab9 */ /* 0x000fe20000000800 */
[----:B--2---:R-:W-:-:S02]  /*9890*/  @P2 IMAD R15, R25, R6, R20 ;  /* 0x00000006190f2224 */ /* 0x004fc400078e0214 */
[--C-:B------:R-:W-:Y:S02]  /*98a0*/  SHF.R.U64 R20, R22, UR5, R5.reuse ;  /* 0x0000000516147c19 */ /* 0x100fe40008001205 */
[----:B------:R-:W-:-:S03]  /*98b0*/  SHF.R.U32.HI R23, RZ, UR5, R5 ;  /* 0x00000005ff177c19 */ /* 0x000fc60008011605 */
[----:B------:R-:W-:Y:S02]  /*98c0*/  IMAD.MOV.U32 R6, RZ, RZ, R20 ;  /* 0x000000ffff067224 */ /* 0x000fe400078e0014 */
[----:B------:R-:W-:Y:S01]  /*98d0*/  IMAD.MOV.U32 R5, RZ, RZ, R23 ;  /* 0x000000ffff057224 */ /* 0x000fe200078e0017 */
[----:B------:R-:W-:Y:S06]  /*98e0*/  @!P0 BRA `(.L_x_308) ;  /* 0x00000000002c8947 */ /* 0x000fec0003800000 */
        /* <DEDUP_REMOVED lines=9> */
[----:B------:R-:W-:-:S04]  /*9980*/  IMAD.WIDE.U32.X R4, R23, UR7, R4, P1 ;  /* 0x0000000717047c25 */ /* 0x000fc800088e0404 */
[----:B------:R-:W-:-:S07]  /*9990*/  IMAD.MOV.U32 R6, RZ, RZ, R4 ;  /* 0x000000ffff067224 */ /* 0x000fce00078e0004 */
.L_x_308:
[----:B------:R-:W-:Y:S01]  /*99a0*/  ULDC UR5, c[0x0][0x648] ;  /* 0x0001920000057ab9 */ /* 0x000fe20000000800 */
[----:B------:R-:W-:Y:S01]  /*99b0*/  LOP3.LUT R4, R22, UR16, RZ, 0xc0, !PT ;  /* 0x0000001016047c12 */ /* 0x000fe2000f8ec0ff */
[----:B------:R-:W-:Y:S01]  /*99c0*/  ULDC UR6, c[0x0][0x610] ;  /* 0x0001840000067ab9 */ /* 0x000fe20000000800 */
[----:B------:R-:W-:Y:S01]  /*99d0*/  SHF.R.U64 R5, R6, UR5, R5 ;  /* 0x0000000506057c19 */ /* 0x000fe20008001205 */
[----:B------:R-:W-:Y:S01]  /*99e0*/  ULDC UR5, c[0x0][0x638] ;  /* 0x00018e0000057ab9 */ /* 0x000fe20000000800 */
[----:B------:R-:W-:Y:S01]  /*99f0*/  LOP3.LUT R21, R21, UR4, RZ, 0xc0, !PT ;  /* 0x0000000415157c12 */ /* 0x000fe2000f8ec0ff */
[----:B------:R-:W-:Y:S02]  /*9a00*/  IMAD.MOV.U32 R6, RZ, RZ, R14 ;  /* 0x000000ffff067224 */ /* 0x000fe400078e000e */
[----:B------:R-:W-:Y:S02]  /*9a10*/  IMAD.MOV R7, RZ, RZ, -R5 ;  /* 0x000000ffff077224 */ /* 0x000fe400078e0a05 */
[----:B------:R-:W-:-:S02]  /*9a20*/  IMAD R4, R5, UR17, R4 ;  /* 0x0000001105047c24 */ /* 0x000fc4000f8e0204 */
[----:B------:R-:W-:Y:S01]  /*9a30*/  IMAD R20, R7, UR5, R20 ;  /* 0x0000000507147c24 */ /* 0x000fe2000f8e0214 */
[----:B------:R-:W-:Y:S01]  /*9a40*/  ULDC UR5, c[0x0][0x600] ;  /* 0x0001800000057ab9 */ /* 0x000fe20000000800 */
[----:B------:R-:W-:Y:S02]  /*9a50*/  IMAD R15, R4, UR6, R15 ;  /* 0x00000006040f7c24 */ /* 0x000fe4000f8e020f */
[----:B------:R-:W-:Y:S02]  /*9a60*/  IMAD R20, R20, UR5, R21 ;  /* 0x0000000514147c24 */ /* 0x000fe4000f8e0215 */
[----:B------:R-:W-:-:S03]  /*9a70*/  IMAD.MOV.U32 R4, RZ, RZ, 0x1 ;  /* 0x00000001ff047424 */ /* 0x000fc600078e00ff */
[----:B------:R-:W-:Y:S02]  /*9a80*/  SEL R7, R20, R15, !P2 ;  /* 0x0000000f14077207 */ /* 0x000fe40005000000 */
[----:B------:R-:W-:-:S07]  /*9a90*/  SEL R21, R15, R20, !P2 ;  /* 0x000000140f157207 */ /* 0x000fce0005000000 */
.L_x_306:
[----:B------:R-:W-:Y:S05]  /*9aa0*/  BSYNC B1 ;  /* 0x0000000000017941 */ /* 0x000fea0003800000 */
.L_x_305:
[----:B------:R-:W-:-:S13]  /*9ab0*/  LOP3.LUT P0, RZ, R4, 0xff, RZ, 0xc0, !PT ;  /* 0x000000ff04ff7812 */ /* 0x000fda000780c0ff */
[----:B------:R-:W-:Y:S05]  /*9ac0*/  @P0 BRA `(.L_x_309) ;  /* 0xfffffff400340947 */ /* 0x000fea000383ffff */
[----:B------:R-:W-:Y:S05]  /*9ad0*/  BSYNC B0 ;  /* 0x0000000000007941 */ /* 0x000fea0003800000 */
.L_x_298:
[----:B------:R-:W-:-:S03]  /*9ae0*/  UMOV UR5, 0xffffffff ;  /* 0xffffffff00057882 */ /* 0x000fc60000000000 */
[----:B------:R-:W-:Y:S05]  /*9af0*/  BRA.DIV UR5, `(.L_x_310) ;  /* 0x0000000605147947 */ /* 0x000fea000b800000 */
[----:B------:R-:W-:-:S13]  /*9b00*/  ELECT P6, URZ, PT ;  /* 0x00000000003f782f */ /* 0x000fda00038c0000 */
.L_x_324:
[----:B------:R-:W-:Y:S04]  /*9b10*/  BSSY B0, `(.L_x_311) ;  /* 0x000002b000007945 */ /* 0x000fe80003800000 */
[----:B------:R-:W-:Y:S05]  /*9b20*/  @!P6 BRA `(.L_x_312) ;  /* 0x0000000000a4e947 */ /* 0x000fea0003800000 */
[----:B------:R-:W-:-:S04]  /*9b30*/  LOP3.LUT R19, R19, 0x2, RZ, 0xfc, !PT ;  /* 0x0000000213137812 */ /* 0x000fc800078efcff */
[----:B------:R-:W-:-:S13]  /*9b40*/  ISETP.NE.AND P0, PT, R19, 0x3, PT ;  /* 0x000000031300780c */ /* 0x000fda0003f05270 */
[----:B------:R-:W-:Y:S05]  /*9b50*/  @!P0 BRA `(.L_x_313) ;  /* 0x0000000000048947 */ /* 0x000fea0003800000 */
[----:B------:R-:W-:Y:S01]  /*9b60*/  BPT.TRAP 0x1 ;  /* 0x000000040000795c */ /* 0x000fe20000300000 */
.L_x_313:
[----:B------:R-:W0:Y:S01]  /*9b70*/  S2R R5, SR_CgaCtaId ;  /* 0x0000000000057919 */ /* 0x000e220000008800 */
[----:B------:R-:W-:Y:S02]  /*9b80*/  MOV R2, 0x400 ;  /* 0x0000040000027802 */ /* 0x000fe40000000f00 */
[----:B------:R-:W-:Y:S02]  /*9b90*/  SHF.L.U32 R4, R0, 0x1f, RZ ;  /* 0x0000001f00047819 */ /* 0x000fe400000006ff */
[----:B0-----:R-:W-:-:S05]  /*9ba0*/  LEA R2, R5, R2, 0x18 ;  /* 0x0000000205027211 */ /* 0x001fca00078ec0ff */
[----:B------:R-:W-:-:S04]  /*9bb0*/  VIADD R2, R2, 0x20 ;  /* 0x0000002002027836 */ /* 0x000fc80000000000 */
[C---:B------:R-:W-:Y:S02]  /*9bc0*/  IMAD R7, R3.reuse, 0x8, R2 ;  /* 0x0000000803077824 */ /* 0x040fe400078e0202 */
[----:B------:R-:W-:Y:S02]  /*9bd0*/  VIADD R3, R3, 0x1 ;  /* 0x0000000103037836 */ /* 0x000fe40000000000 */
[----:B------:R-:W0:Y:S03]  /*9be0*/  SYNCS.PHASECHK.TRANS64.TRYWAIT P0, [R7+URZ], R4 ;  /* 0x00000004070075a7 */ /* 0x000e26000800017f */
[----:B------:R-:W-:-:S04]  /*9bf0*/  ISETP.NE.AND P1, PT, R3, 0x4, PT ;  /* 0x000000040300780c */ /* 0x000fc80003f25270 */
[----:B------:R-:W-:Y:S02]  /*9c00*/  SEL R5, RZ, 0x1, P1 ;  /* 0x00000001ff057807 */ /* 0x000fe40000800000 */
[----:B------:R-:W-:Y:S02]  /*9c10*/  SEL R3, R3, RZ, P1 ;  /* 0x000000ff03037207 */ /* 0x000fe40000800000 */
[----:B------:R-:W-:-:S03]  /*9c20*/  LOP3.LUT R6, R0, R5, RZ, 0x3c, !PT ;  /* 0x0000000500067212 */ /* 0x000fc600078e3cff */
[----:B------:R-:W-:Y:S01]  /*9c30*/  IMAD R8, R3, 0x8, R2 ;  /* 0x0000000803087824 */ /* 0x000fe200078e0202 */
[----:B------:R-:W-:Y:S01]  /*9c40*/  SHF.L.U32 R5, R6, 0x1f, RZ ;  /* 0x0000001f06057819 */ /* 0x000fe200000006ff */
[----:B0-----:R-:W-:Y:S06]  /*9c50*/  @!P0 BRA `(.L_x_314) ;  /* 0x0000000000dc8947 */ /* 0x001fec0003800000 */
.L_x_325:
[----:B------:R-:W1:Y:S01]  /*9c60*/  SYNCS.PHASECHK.TRANS64.TRYWAIT P0, [R8+URZ], R5 ;  /* 0x00000005080075a7 */ /* 0x000e62000800017f */
[----:B------:R-:W-:-:S05]  /*9c70*/  VIADD R0, R3, 0x1 ;  /* 0x0000000103007836 */ /* 0x000fca0000000000 */
[----:B------:R-:W-:-:S04]  /*9c80*/  ISETP.NE.AND P1, PT, R0, 0x4, PT ;  /* 0x000000040000780c */ /* 0x000fc80003f25270 */
[----:B------:R-:W-:Y:S02]  /*9c90*/  SEL R3, RZ, 0x1, P1 ;  /* 0x00000001ff037807 */ /* 0x000fe40000800000 */
[----:B0-----:R-:W-:Y:S02]  /*9ca0*/  SEL R7, R0, RZ, P1 ;  /* 0x000000ff00077207 */ /* 0x001fe40000800000 */
[----:B------:R-:W-:-:S03]  /*9cb0*/  LOP3.LUT R9, R6, R3, RZ, 0x3c, !PT ;  /* 0x0000000306097212 */ /* 0x000fc600078e3cff */
[----:B------:R-:W-:Y:S01]  /*9cc0*/  IMAD R11, R7, 0x8, R2 ;  /* 0x00000008070b7824 */ /* 0x000fe200078e0202 */
[----:B------:R-:W-:Y:S01]  /*9cd0*/  SHF.L.U32 R6, R9, 0x1f, RZ ;  /* 0x0000001f09067819 */ /* 0x000fe200000006ff */
[----:B-1----:R-:W-:Y:S06]  /*9ce0*/  @!P0 BRA `(.L_x_315) ;  /* 0x0000000000cc8947 */ /* 0x002fec0003800000 */
.L_x_326:
[----:B------:R-:W1:Y:S01]  /*9cf0*/  SYNCS.PHASECHK.TRANS64.TRYWAIT P0, [R11+URZ], R6 ;  /* 0x000000060b0075a7 */ /* 0x000e62000800017f */
[----:B------:R-:W-:-:S05]  /*9d00*/  VIADD R0, R7, 0x1 ;  /* 0x0000000107007836 */ /* 0x000fca0000000000 */
[----:B------:R-:W-:-:S04]  /*9d10*/  ISETP.NE.AND P1, PT, R0, 0x4, PT ;  /* 0x000000040000780c */ /* 0x000fc80003f25270 */
[----:B------:R-:W-:Y:S02]  /*9d20*/  SEL R4, RZ, 0x1, P1 ;  /* 0x00000001ff047807 */ /* 0x000fe40000800000 */
[----:B------:R-:W-:Y:S02]  /*9d30*/  SEL R3, R0, RZ, P1 ;  /* 0x000000ff00037207 */ /* 0x000fe40000800000 */
[----:B------:R-:W-:Y:S01]  /*9d40*/  LOP3.LUT R0, R9, R4, RZ, 0x3c, !PT ;  /* 0x0000000409007212 */ /* 0x000fe200078e3cff */
[----:B-1----:R-:W-:Y:S06]  /*9d50*/  @!P0 BRA `(.L_x_316) ;  /* 0x0000000000c48947 */ /* 0x002fec0003800000 */
.L_x_327:
[----:B------:R-:W-:Y:S01]  /*9d60*/  IMAD R3, R3, 0x8, R2 ;  /* 0x0000000803037824 */ /* 0x000fe200078e0202 */
[----:B------:R-:W-:-:S07]  /*9d70*/  SHF.L.U32 R0, R0, 0x1f, RZ ;  /* 0x0000001f00007819 */ /* 0x000fce00000006ff */
.L_x_317:
[----:B--2---:R2:W3:Y:S02]  /*9d80*/  SYNCS.PHASECHK.TRANS64.TRYWAIT P0, [R3+URZ], R0 ;  /* 0x00000000030075a7 */ /* 0x0044e4000800017f */
[----:B---3--:R-:W-:Y:S05]  /*9d90*/  @!P0 NANOSLEEP.SYNCS 0x989680 ;  /* 0x009896800000895d */ /* 0x008fea0003900000 */
[----:B------:R-:W3:Y:S02]  /*9da0*/  @!P0 SYNCS.PHASECHK.TRANS64 P0, [R3+URZ], R0 ;  /* 0x00000000030085a7 */ /* 0x000ee4000800007f */
[----:B---3--:R-:W-:Y:S05]  /*9db0*/  @!P0 BRA `(.L_x_317) ;  /* 0xfffffffc00f08947 */ /* 0x008fea000383ffff */
.L_x_312:
[----:B------:R-:W-:Y:S05]  /*9dc0*/  BSYNC B0 ;  /* 0x0000000000007941 */ /* 0x000fea0003800000 */
.L_x_311:
[----:B------:R-:W-:Y:S05]  /*9dd0*/  EXIT ;  /* 0x000000000000794d */ /* 0x000fea0003800000 */
.L_x_21:
[----:B---3--:R3:W4:Y:S02]  /*9de0*/  SYNCS.PHASECHK.TRANS64.TRYWAIT P1, [R3+URZ], R0 ;  /* 0x00000000030075a7 */ /* 0x008724000802017f */
[----:B----4-:R-:W-:Y:S05]  /*9df0*/  @!P1 NANOSLEEP.SYNCS 0x989680 ;  /* 0x009896800000995d */ /* 0x010fea0003900000 */
[----:B------:R-:W4:Y:S02]  /*9e00*/  @!P1 SYNCS.PHASECHK.TRANS64 P1, [R3+URZ], R0 ;  /* 0x00000000030095a7 */ /* 0x000f24000802007f */
[----:B----4-:R-:W-:Y:S05]  /*9e10*/  @!P1 BRA `(.L_x_21) ;  /* 0xfffffffc00f09947 */ /* 0x010fea000383ffff */
[----:B------:R-:W-:Y:S05]  /*9e20*/  BRA `(.L_x_20) ;  /* 0xffffff7400a47947 */ /* 0x000fea000383ffff */
.L_x_26:
[----:B-1----:R1:W2:Y:S02]  /*9e30*/  SYNCS.PHASECHK.TRANS64.TRYWAIT P1, [R5+URZ], R4 ;  /* 0x00000004050075a7 */ /* 0x0022a4000802017f */
[----:B--2---:R-:W-:Y:S05]  /*9e40*/  @!P1 NANOSLEEP.SYNCS 0x989680 ;  /* 0x009896800000995d */ /* 0x004fea0003900000 */
[----:B------:R-:W2:Y:S02]  /*9e50*/  @!P1 SYNCS.PHASECHK.TRANS64 P1, [R5+URZ], R4 ;  /* 0x00000004050095a7 */ /* 0x000ea4000802007f */
[----:B--2---:R-:W-:Y:S05]  /*9e60*/  @!P1 BRA `(.L_x_26) ;  /* 0xfffffffc00f09947 */ /* 0x004fea000383ffff */
[----:B------:R-:W-:Y:S05]  /*9e70*/  BRA `(.L_x_25) ;  /* 0xffffff7800487947 */ /* 0x000fea000383ffff */
.L_x_299:
[----:B------:R-:W-:Y:S01]  /*9e80*/  BSSY B1, `(.L_x_318) ;  /* 0x0000006000017945 */ /* 0x000fe20003800000 */
[----:B------:R-:W-:-:S07]  /*9e90*/  IMAD.MOV.U32 R15, RZ, RZ, -0x1 ;  /* 0xffffffffff0f7424 */ /* 0x000fce00078e00ff */
[----:B------:R-:W-:Y:S05]  /*9ea0*/  WARPSYNC.COLLECTIVE R15, `(.L_x_319) ;  /* 0x000000000f0c7348 */ /* 0x000fea0003c00000 */
[----:B------:R-:W-:Y:S02]  /*9eb0*/  ELECT P6, UR62, PT ;  /* 0x00000000003e782f */ /* 0x000fe400038c0000 */
[----:B------:R-:W-:Y:S01]  /*9ec0*/  MOV R14, UR62 ;  /* 0x0000003e000e7c02 */ /* 0x000fe20008000f00 */
[----:B------:R-:W-:Y:S10]  /*9ed0*/  ENDCOLLECTIVE ;  /* 0x000000000000791b */ /* 0x000ff40003800000 */
.L_x_319:
[----:B------:R-:W-:Y:S05]  /*9ee0*/  BSYNC B1 ;  /* 0x0000000000017941 */ /* 0x000fea0003800000 */
.L_x_318:
[----:B------:R-:W-:Y:S05]  /*9ef0*/  BRA `(.L_x_320) ;  /* 0xfffffff000347947 */ /* 0x000fea000383ffff */
.L_x_302:
[----:B0-----:R0:W1:Y:S02]  /*9f00*/  SYNCS.PHASECHK.TRANS64.TRYWAIT P0, [R20+URZ+0x20], R7 ;  /* 0x00002007140075a7 */ /* 0x001064000800017f */
[----:B-1----:R-:W-:Y:S05]  /*9f10*/  @!P0 NANOSLEEP.SYNCS 0x989680 ;  /* 0x009896800000895d */ /* 0x002fea0003900000 */
[----:B------:R-:W1:Y:S02]  /*9f20*/  @!P0 SYNCS.PHASECHK.TRANS64 P0, [R20+URZ+0x20], R7 ;  /* 0x00002007140085a7 */ /* 0x000e64000800007f */
[----:B-1----:R-:W-:Y:S05]  /*9f30*/  @!P0 BRA `(.L_x_302) ;  /* 0xfffffffc00f08947 */ /* 0x002fea000383ffff */
[----:B------:R-:W-:Y:S05]  /*9f40*/  BRA `(.L_x_321) ;  /* 0xfffffff000747947 */ /* 0x000fea000383ffff */
.L_x_310:
[----:B------:R-:W-:Y:S01]  /*9f50*/  BSSY B0, `(.L_x_322) ;  /* 0x0000006000007945 */ /* 0x000fe20003800000 */
[----:B------:R-:W-:-:S07]  /*9f60*/  IMAD.MOV.U32 R15, RZ, RZ, -0x1 ;  /* 0xffffffffff0f7424 */ /* 0x000fce00078e00ff */
[----:B------:R-:W-:Y:S05]  /*9f70*/  WARPSYNC.COLLECTIVE R15, `(.L_x_323) ;  /* 0x000000000f0c7348 */ /* 0x000fea0003c00000 */
[----:B------:R-:W-:Y:S02]  /*9f80*/  ELECT P6, UR62, PT ;  /* 0x00000000003e782f */ /* 0x000fe400038c0000 */
[----:B------:R-:W-:Y:S01]  /*9f90*/  MOV R14, UR62 ;  /* 0x0000003e000e7c02 */ /* 0x000fe20008000f00 */
[----:B------:R-:W-:Y:S10]  /*9fa0*/  ENDCOLLECTIVE ;  /* 0x000000000000791b */ /* 0x000ff40003800000 */
.L_x_323:
[----:B------:R-:W-:Y:S05]  /*9fb0*/  BSYNC B0 ;  /* 0x0000000000007941 */ /* 0x000fea0003800000 */
.L_x_322:
[----:B------:R-:W-:Y:S05]  /*9fc0*/  BRA `(.L_x_324) ;  /* 0xfffffff800d07947 */ /* 0x000fea000383ffff */
.L_x_314:
[----:B0-----:R0:W1:Y:S02]  /*9fd0*/  SYNCS.PHASECHK.TRANS64.TRYWAIT P0, [R7+URZ], R4 ;  /* 0x00000004070075a7 */ /* 0x001064000800017f */
[----:B-1----:R-:W-:Y:S05]  /*9fe0*/  @!P0 NANOSLEEP.SYNCS 0x989680 ;  /* 0x009896800000895d */ /* 0x002fea0003900000 */
[----:B------:R-:W1:Y:S02]  /*9ff0*/  @!P0 SYNCS.PHASECHK.TRANS64 P0, [R7+URZ], R4 ;  /* 0x00000004070085a7 */ /* 0x000e64000800007f */
[----:B-1----:R-:W-:Y:S05]  /*a000*/  @!P0 BRA `(.L_x_314) ;  /* 0xfffffffc00f08947 */ /* 0x002fea000383ffff */
[----:B------:R-:W-:Y:S05]  /*a010*/  BRA `(.L_x_325) ;  /* 0xfffffffc00107947 */ /* 0x000fea000383ffff */
.L_x_315:
[----:B0-----:R0:W1:Y:S02]  /*a020*/  SYNCS.PHASECHK.TRANS64.TRYWAIT P0, [R8+URZ], R5 ;  /* 0x00000005080075a7 */ /* 0x001064000800017f */
[----:B-1----:R-:W-:Y:S05]  /*a030*/  @!P0 NANOSLEEP.SYNCS 0x989680 ;  /* 0x009896800000895d */ /* 0x002fea0003900000 */
[----:B------:R-:W1:Y:S02]  /*a040*/  @!P0 SYNCS.PHASECHK.TRANS64 P0, [R8+URZ], R5 ;  /* 0x00000005080085a7 */ /* 0x000e64000800007f */
[----:B-1----:R-:W-:Y:S05]  /*a050*/  @!P0 BRA `(.L_x_315) ;  /* 0xfffffffc00f08947 */ /* 0x002fea000383ffff */
[----:B------:R-:W-:Y:S05]  /*a060*/  BRA `(.L_x_326) ;  /* 0xfffffffc00207947 */ /* 0x000fea000383ffff */
.L_x_316:
[----:B-1----:R1:W2:Y:S02]  /*a070*/  SYNCS.PHASECHK.TRANS64.TRYWAIT P0, [R11+URZ], R6 ;  /* 0x000000060b0075a7 */ /* 0x0022a4000800017f */
[----:B--2---:R-:W-:Y:S05]  /*a080*/  @!P0 NANOSLEEP.SYNCS 0x989680 ;  /* 0x009896800000895d */ /* 0x004fea0003900000 */
[----:B------:R-:W2:Y:S02]  /*a090*/  @!P0 SYNCS.PHASECHK.TRANS64 P0, [R11+URZ], R6 ;  /* 0x000000060b0085a7 */ /* 0x000ea4000800007f */
[----:B--2---:R-:W-:Y:S05]  /*a0a0*/  @!P0 BRA `(.L_x_316) ;  /* 0xfffffffc00f08947 */ /* 0x004fea000383ffff */
[----:B------:R-:W-:Y:S05]  /*a0b0*/  BRA `(.L_x_327) ;  /* 0xfffffffc00287947 */ /* 0x000fea000383ffff */
.L_x_328:
[----:B------:R-:W-:-:S00]  /*a0c0*/  BRA `(.L_x_328) ;  /* 0xfffffffc00fc7947 */ /* 0x000fc0000383ffff */
[----:B------:R-:W-:-:S00]  /*a0d0*/  NOP ;  /* 0x0000000000007918 */ /* 0x000fc00000000000 */
        /* <DEDUP_REMOVED lines=10> */
.L_x_329:


//--------------------- .nv.global.init           --------------------------
	.section	.nv.global.init,"aw",@progbits
.nv.global.init:
	.type		$str$22,@object
	.size		$str$22,($str$23 - $str$22)
$str$22:
        /*0000*/ 	.byte	0x6b, 0x5f, 0x74, 0x69, 0x6c, 0x65, 0x5f, 0x63, 0x6f, 0x75, 0x6e, 0x74, 0x20, 0x3e, 0x3d, 0x20
        /*0010*/ 	.byte	0x31, 0x00
	.type		$str$23,@object
	.size		$str$23,(__unnamed_1 - $str$23)
$str$23:
        /*0012*/ 	.byte	0x2f, 0x74, 0x6d, 0x70, 0x2f, 0x63, 0x75, 0x74, 0x6c, 0x61, 0x73, 0x73, 0x5f, 0x73, 0x77, 0x65
        /*0022*/ 	.byte	0x65, 0x70, 0x5f, 0x73, 0x72, 0x63, 0x2f, 0x69, 0x6e, 0x63, 0x6c, 0x75, 0x64, 0x65, 0x2f, 0x63
        /*0032*/ 	.byte	0x75, 0x74, 0x6c, 0x61, 0x73, 0x73, 0x2f, 0x67, 0x65, 0x6d, 0x6d, 0x2f, 0x63, 0x6f, 0x6c, 0x6c
        /*0042*/ 	.byte	0x65, 0x63, 0x74, 0x69, 0x76, 0x65, 0x2f, 0x73, 0x6d, 0x39, 0x30, 0x5f, 0x6d, 0x6d, 0x61, 0x5f
        /*0052*/ 	.byte	0x74, 0x6d, 0x61, 0x5f, 0x67, 0x6d, 0x6d, 0x61, 0x5f, 0x73, 0x73, 0x5f, 0x77, 0x61, 0x72, 0x70
        /*0062*/ 	.byte	0x73, 0x70, 0x65, 0x63, 0x69, 0x61, 0x6c, 0x69, 0x7a, 0x65, 0x64, 0x2e, 0x68, 0x70, 0x70, 0x00
	.type		__unnamed_1,@object
	.size		__unnamed_1,(.L_0 - __unnamed_1)
__unnamed_1:
        /*0072*/ 	.byte	0x76, 0x6f, 0x69, 0x64, 0x20, 0x63, 0x75, 0x74, 0x6c, 0x61, 0x73, 0x73, 0x3a, 0x3a, 0x67, 0x65
        /* <DEDUP_REMOVED lines=172> */
        /*0b42*/ 	.byte	0x3a, 0x69, 0x64, 0x65, 0x6e, 0x74, 0x69, 0x74, 0x79, 0x5d, 0x00
.L_0:


//--------------------- .nv.shared._ZN7cutlass13device_kernelINS_4gemm6kernel13GemmUniversalIN4cute5tupleIJiiiiEEENS1_10collective13CollectiveMmaINS1_34MainloopSm90TmaGmmaWarpSpecializedILi4ENS5_IJNS4_1CILi1EEENSA_ILi2EEESB_EEENS1_35KernelTmaWarpSpecializedCooperativeEEENS5_IJNSA_ILi256EEENSA_ILi128EEENSA_ILi32EEEEEEaNS5_IJlSB_lEEEaSK_NS4_8TiledMMAINS4_8MMA_AtomIJNS4_4SM904GMMA27MMA_64x128x32_S32S8S8_SS_TNEEEENS4_6LayoutINS5_IJSC_SB_SB_EEENS5_IJSB_NSA_ILi0EEEST_EEEEENS5_IJNS4_10UnderscoreESW_SW_EEEEENS4_23SM90_TMA_LOAD_MULTICASTENS4_14ComposedLayoutINS4_7SwizzleILi1ELi4ELi3EEENS4_18smem_ptr_flag_bitsILi8EEENSR_INS5_IJNSA_ILi8EEESI_EEENS5_IJSI_SB_EEEEEEEvNS4_8identityENS4_13SM90_TMA_LOADES19_vS1A_EENS_8epilogue10collective6detail29Sm90TmaWarpSpecializedAdapterINS1E_15DefaultEpilogueIaSK_SK_NS1D_6thread17LinearCombinationIaLi1EiiLNS1I_9ScaleType4KindE0ELNS_15FloatRoundStyleE2EaEENS1_15EpilogueDefaultEEEEEvvEEEEvNT_6ParamsE --------------------------
	.section	.nv.shared._ZN7cutlass13device_kernelINS_4gemm6kernel13GemmUniversalIN4cute5tupleIJiiiiEEENS1_10collective13CollectiveMmaINS1_34MainloopSm90TmaGmmaWarpSpecializedILi4ENS5_IJNS4_1CILi1EEENSA_ILi2EEESB_EEENS1_35KernelTmaWarpSpecializedCooperativeEEENS5_IJNSA_ILi256EEENSA_ILi128EEENSA_ILi32EEEEEEaNS5_IJlSB_lEEEaSK_NS4_8TiledMMAINS4_8MMA_AtomIJNS4_4SM904GMMA27MMA_64x128x32_S32S8S8_SS_TNEEEENS4_6LayoutINS5_IJSC_SB_SB_EEENS5_IJSB_NSA_ILi0EEEST_EEEEENS5_IJNS4_10UnderscoreESW_SW_EEEEENS4_23SM90_TMA_LOAD_MULTICASTENS4_14ComposedLayoutINS4_7SwizzleILi1ELi4ELi3EEENS4_18smem_ptr_flag_bitsILi8EEENSR_INS5_IJNSA_ILi8EEESI_EEENS5_IJSI_SB_EEEEEEEvNS4_8identityENS4_13SM90_TMA_LOADES19_vS1A_EENS_8epilogue10collective6detail29Sm90TmaWarpSpecializedAdapterINS1E_15DefaultEpilogueIaSK_SK_NS1D_6thread17LinearCombinationIaLi1EiiLNS1I_9ScaleType4KindE0ELNS_15FloatRoundStyleE2EaEENS1_15EpilogueDefaultEEEEEvvEEEEvNT_6ParamsE,"aw",@nobits
	.sectionflags	@""
	.align	16
	.zero		1024


//--------------------- .nv.shared.reserved.0     --------------------------
	.section	.nv.shared.reserved.0,"aw",@nobits
	.weak		__nv_reservedSMEM_offset_0_alias
	.size		__nv_reservedSMEM_offset_0_alias, 0, 0
	.other		__nv_reservedSMEM_offset_0_alias,@"STO_CUDA_RESERVED_SHARED STV_DEFAULT"
__nv_reservedSMEM_offset_0_alias:
	.zero		0


//--------------------- .nv.global                --------------------------
	.section	.nv.global,"aw",@nobits
.nv.global:
	.type		_ZN39_INTERNAL_1a9ff59d_4_k_cu_314dacde_64764cute1_E,@object
	.size		_ZN39_INTERNAL_1a9ff59d_4_k_cu_314dacde_64764cute1_E,(_ZN39_INTERNAL_1a9ff59d_4_k_cu_314dacde_64764cuda3std3__45__cpo6cbeginE - _ZN39_INTERNAL_1a9ff59d_4_k_cu_314dacde_64764cute1_E)
_ZN39_INTERNAL_1a9ff59d_4_k_cu_314dacde_64764cute1_E:
	.zero		1
	.type		_ZN39_INTERNAL_1a9ff59d_4_k_cu_314dacde_64764cuda3std3__45__cpo6cbeginE,@object
	.size		_ZN39_INTERNAL_1a9ff59d_4_k_cu_314dacde_64764cuda3std3__45__cpo6cbeginE,(_ZN39_INTERNAL_1a9ff59d_4_k_cu_314dacde_64764cuda3std3__48in_placeE - _ZN39_INTERNAL_1a9ff59d_4_k_cu_314dacde_64764cuda3std3__45__cpo6cbeginE)
_ZN39_INTERNAL_1a9ff59d_4_k_cu_314dacde_64764cuda3std3__45__cpo6cbeginE:
	.zero		1
	.type		_ZN39_INTERNAL_1a9ff59d_4_k_cu_314dacde_64764cuda3std3__48in_placeE,@object
	.size		_ZN39_INTERNAL_1a9ff59d_4_k_cu_314dacde_64764cuda3std3__48in_placeE,(_ZN39_INTERNAL_1a9ff59d_4_k_cu_314dacde_64764cuda3std6ranges3__45__cpo9iter_moveE - _ZN39_INTERNAL_1a9ff59d_4_k_cu_314dacde_64764cuda3std3__48in_placeE)
_ZN39_INTERNAL_1a9ff59d_4_k_cu_314dacde_64764cuda3std3__48in_placeE:
	.zero		1
	.type		_ZN39_INTERNAL_1a9ff59d_4_k_cu_314dacde_64764cuda3std6ranges3__45__cpo9iter_moveE,@object
	.size		_ZN39_INTERNAL_1a9ff59d_4_k_cu_314dacde_64764cuda3std6ranges3__45__cpo9iter_moveE,(_ZN39_INTERNAL_1a9ff59d_4_k_cu_314dacde_64764cuda3std3__45__cpo5beginE - _ZN39_INTERNAL_1a9ff59d_4_k_cu_314dacde_64764cuda3std6ranges3__45__cpo9iter_moveE)
_ZN39_INTERNAL_1a9ff59d_4_k_cu_314dacde_64764cuda3std6ranges3__45__cpo9iter_moveE:
	.zero		1
	.type		_ZN39_INTERNAL_1a9ff59d_4_k_cu_314dacde_64764cuda3std3__45__cpo5beginE,@object
	.size		_ZN39_INTERNAL_1a9ff59d_4_k_cu_314dacde_64764cuda3std3__45__cpo5beginE,(_ZN39_INTERNAL_1a9ff59d_4_k_cu_314dacde_64764cuda3std3__441_GLOBAL__N__1a9ff59d_4_k_cu_314dacde_64766ignoreE - _ZN39_INTERNAL_1a9ff59d_4_k_cu_314dacde_64764cuda3std3__45__cpo5beginE)
_ZN39_INTERNAL_1a9ff59d_4_k_cu_314dacde_64764cuda3std3__45__cpo5beginE:
	.zero		1
	.type		_ZN39_INTERNAL_1a9ff59d_4_k_cu_314dacde_64764cuda3std3__441_GLOBAL__N__1a9ff59d_4_k_cu_314dacde_64766ignoreE,@object
	.size		_ZN39_INTERNAL_1a9ff59d_4_k_cu_314dacde_64764cuda3std3__441_GLOBAL__N__1a9ff59d_4_k_cu_314dacde_64766ignoreE,(_ZN39_INTERNAL_1a9ff59d_4_k_cu_314dacde_64764cute7productE - _ZN39_INTERNAL_1a9ff59d_4_k_cu_314dacde_64764cuda3std3__441_GLOBAL__N__1a9ff59d_4_k_cu_314dacde_64766ignoreE)
_ZN39_INTERNAL_1a9ff59d_4_k_cu_314dacde_64764cuda3std3__441_GLOBAL__N__1a9ff59d_4_k_cu_314dacde_64766ignoreE:
	.zero		1
	.type		_ZN39_INTERNAL_1a9ff59d_4_k_cu_314dacde_64764cute7productE,@object
	.size		_ZN39_INTERNAL_1a9ff59d_4_k_cu_314dacde_64764cute7productE,(_ZN39_INTERNAL_1a9ff59d_4_k_cu_314dacde_64764cuda3std3__45__cpo3endE - _ZN39_INTERNAL_1a9ff59d_4_k_cu_314dacde_64764cute7productE)
_ZN39_INTERNAL_1a9ff59d_4_k_cu_314dacde_64764cute7productE:
	.zero		1
	.type		_ZN39_INTERNAL_1a9ff59d_4_k_cu_314dacde_64764cuda3std3__45__cpo3endE,@object
	.size		_ZN39_INTERNAL_1a9ff59d_4_k_cu_314dacde_64764cuda3std3__45__cpo3endE,(_ZN39_INTERNAL_1a9ff59d_4_k_cu_314dacde_64764cuda3std3__419piecewise_constructE - _ZN39_INTERNAL_1a9ff59d_4_k_cu_314dacde_64764cuda3std3__45__cpo3endE)
_ZN39_INTERNAL_1a9ff59d_4_k_cu_314dacde_64764cuda3std3__45__cpo3endE:
	.zero		1
	.type		_ZN39_INTERNAL_1a9ff59d_4_k_cu_314dacde_64764cuda3std3__419piecewise_constructE,@object
	.size		_ZN39_INTERNAL_1a9ff59d_4_k_cu_314dacde_64764cuda3std3__419piecewise_constructE,(_ZN39_INTERNAL_1a9ff59d_4_k_cu_314dacde_64764cuda3std3__45__cpo4cendE - _ZN39_INTERNAL_1a9ff59d_4_k_cu_314dacde_64764cuda3std3__419piecewise_constructE)
_ZN39_INTERNAL_1a9ff59d_4_k_cu_314dacde_64764cuda3std3__419piecewise_constructE:
	.zero		1
	.type		_ZN39_INTERNAL_1a9ff59d_4_k_cu_314dacde_64764cuda3std3__45__cpo4cendE,@object
	.size		_ZN39_INTERNAL_1a9ff59d_4_k_cu_314dacde_64764cuda3std3__45__cpo4cendE,(_ZN39_INTERNAL_1a9ff59d_4_k_cu_314dacde_64764cuda3std6ranges3__45__cpo4swapE - _ZN39_INTERNAL_1a9ff59d_4_k_cu_314dacde_64764cuda3std3__45__cpo4cendE)
_ZN39_INTERNAL_1a9ff59d_4_k_cu_314dacde_64764cuda3std3__45__cpo4cendE:
	.zero		1
	.type		_ZN39_INTERNAL_1a9ff59d_4_k_cu_314dacde_64764cuda3std6ranges3__45__cpo4swapE,@object
	.size		_ZN39_INTERNAL_1a9ff59d_4_k_cu_314dacde_64764cuda3std6ranges3__45__cpo4swapE,(.L_8 - _ZN39_INTERNAL_1a9ff59d_4_k_cu_314dacde_64764cuda3std6ranges3__45__cpo4swapE)
_ZN39_INTERNAL_1a9ff59d_4_k_cu_314dacde_64764cuda3std6ranges3__45__cpo4swapE:
	.zero		1
.L_8:


//--------------------- .nv.constant0._ZN7cutlass13device_kernelINS_4gemm6kernel13GemmUniversalIN4cute5tupleIJiiiiEEENS1_10collective13CollectiveMmaINS1_34MainloopSm90TmaGmmaWarpSpecializedILi4ENS5_IJNS4_1CILi1EEENSA_ILi2EEESB_EEENS1_35KernelTmaWarpSpecializedCooperativeEEENS5_IJNSA_ILi256EEENSA_ILi128EEENSA_ILi32EEEEEEaNS5_IJlSB_lEEEaSK_NS4_8TiledMMAINS4_8MMA_AtomIJNS4_4SM904GMMA27MMA_64x128x32_S32S8S8_SS_TNEEEENS4_6LayoutINS5_IJSC_SB_SB_EEENS5_IJSB_NSA_ILi0EEEST_EEEEENS5_IJNS4_10UnderscoreESW_SW_EEEEENS4_23SM90_TMA_LOAD_MULTICASTENS4_14ComposedLayoutINS4_7SwizzleILi1ELi4ELi3EEENS4_18smem_ptr_flag_bitsILi8EEENSR_INS5_IJNSA_ILi8EEESI_EEENS5_IJSI_SB_EEEEEEEvNS4_8identityENS4_13SM90_TMA_LOADES19_vS1A_EENS_8epilogue10collective6detail29Sm90TmaWarpSpecializedAdapterINS1E_15DefaultEpilogueIaSK_SK_NS1D_6thread17LinearCombinationIaLi1EiiLNS1I_9ScaleType4KindE0ELNS_15FloatRoundStyleE2EaEENS1_15EpilogueDefaultEEEEEvvEEEEvNT_6ParamsE --------------------------
	.section	.nv.constant0._ZN7cutlass13device_kernelINS_4gemm6kernel13GemmUniversalIN4cute5tupleIJiiiiEEENS1_10collective13CollectiveMmaINS1_34MainloopSm90TmaGmmaWarpSpecializedILi4ENS5_IJNS4_1CILi1EEENSA_ILi2EEESB_EEENS1_35KernelTmaWarpSpecializedCooperativeEEENS5_IJNSA_ILi256EEENSA_ILi128EEENSA_ILi32EEEEEEaNS5_IJlSB_lEEEaSK_NS4_8TiledMMAINS4_8MMA_AtomIJNS4_4SM904GMMA27MMA_64x128x32_S32S8S8_SS_TNEEEENS4_6LayoutINS5_IJSC_SB_SB_EEENS5_IJSB_NSA_ILi0EEEST_EEEEENS5_IJNS4_10UnderscoreESW_SW_EEEEENS4_23SM90_TMA_LOAD_MULTICASTENS4_14ComposedLayoutINS4_7SwizzleILi1ELi4ELi3EEENS4_18smem_ptr_flag_bitsILi8EEENSR_INS5_IJNSA_ILi8EEESI_EEENS5_IJSI_SB_EEEEEEEvNS4_8identityENS4_13SM90_TMA_LOADES19_vS1A_EENS_8epilogue10collective6detail29Sm90TmaWarpSpecializedAdapterINS1E_15DefaultEpilogueIaSK_SK_NS1D_6thread17LinearCombinationIaLi1EiiLNS1I_9ScaleType4KindE0ELNS_15FloatRoundStyleE2EaEENS1_15EpilogueDefaultEEEEEvvEEEEvNT_6ParamsE,"a",@progbits
	.sectionflags	@""
	.align	4
.nv.constant0._ZN7cutlass13device_kernelINS_4gemm6kernel13GemmUniversalIN4cute5tupleIJiiiiEEENS1_10collective13CollectiveMmaINS1_34MainloopSm90TmaGmmaWarpSpecializedILi4ENS5_IJNS4_1CILi1EEENSA_ILi2EEESB_EEENS1_35KernelTmaWarpSpecializedCooperativeEEENS5_IJNSA_ILi256EEENSA_ILi128EEENSA_ILi32EEEEEEaNS5_IJlSB_lEEEaSK_NS4_8TiledMMAINS4_8MMA_AtomIJNS4_4SM904GMMA27MMA_64x128x32_S32S8S8_SS_TNEEEENS4_6LayoutINS5_IJSC_SB_SB_EEENS5_IJSB_NSA_ILi0EEEST_EEEEENS5_IJNS4_10UnderscoreESW_SW_EEEEENS4_23SM90_TMA_LOAD_MULTICASTENS4_14ComposedLayoutINS4_7SwizzleILi1ELi4ELi3EEENS4_18smem_ptr_flag_bitsILi8EEENSR_INS5_IJNSA_ILi8EEESI_EEENS5_IJSI_SB_EEEEEEEvNS4_8identityENS4_13SM90_TMA_LOADES19_vS1A_EENS_8epilogue10collective6detail29Sm90TmaWarpSpecializedAdapterINS1E_15DefaultEpilogueIaSK_SK_NS1D_6thread17LinearCombinationIaLi1EiiLNS1I_9ScaleType4KindE0ELNS_15FloatRoundStyleE2EaEENS1_15EpilogueDefaultEEEEEvvEEEEvNT_6ParamsE:
	.zero		1664


//--------------------- SYMBOLS --------------------------

	.type		.nv.reservedSmem.offset0,@object
	.size		.nv.reservedSmem.offset0,0x4
	.type		__assertfail,@function
